	.target	sm_90a

	.elftype	@"ET_EXEC"


//--------------------- .note.nv.tkinfo           --------------------------
	.section	.note.nv.tkinfo,"",@"SHT_NOTE"
	.sectionflags	@"SHF_NOTE_NV_TKINFO"
	.tkinfo
        /*0018*/ 	.word	0x00000002
        /*0030*/ 	.string	""
        /*0030*/ 	.string	"ptxas"
        /*0030*/ 	.string	"Cuda compilation tools, release 13.0, V13.0.88"
        /*0030*/ 	.string	"Build cuda_13.0.r13.0/compiler.36424714_0"
        /*0030*/ 	.string	"-arch sm_90a -m 64 "



//--------------------- .note.nv.cuinfo           --------------------------
	.section	.note.nv.cuinfo,"",@"SHT_NOTE"
	.sectionflags	@"SHF_NOTE_NV_CUINFO"
        /*0018*/ 	.short	0x0002
        /*001a*/ 	.short	0x005a
        /*001c*/ 	.short	0x0082
	.zero		2


//--------------------- .nv.info                  --------------------------
	.section	.nv.info,"",@"SHT_CUDA_INFO"
	.align	4


	//----- nvinfo : EIATTR_REGCOUNT
	.align		4
        /*0000*/ 	.byte	0x04, 0x2f
        /*0002*/ 	.short	(.L_12 - .L_11)
	.align		4
.L_11:
        /*0004*/ 	.word	index@(_ZN7cutlass13device_kernelINS_4gemm6kernel13GemmUniversalIN4cute5tupleIJiiiiEEENS1_10collective13CollectiveMmaINS1_37MainloopSm90TmaGmmaWarpSpecializedFP8ILi5ENS5_IJNS4_1CILi1EEENSA_ILi2EEESB_EEENS1_32KernelTmaWarpSpecializedPingpongEEENS5_IJNSA_ILi64EEESG_NSA_ILi128EEEEEENS_12float_e4m3_tENS5_IJlSB_lEEESJ_SK_NS4_8TiledMMAINS4_8MMA_AtomIJNS4_4SM904GMMA30MMA_64x64x32_F32E4M3E4M3_SS_TNILNSO_7ScaleInE1ELSQ_1EEEEEENS4_6LayoutINS5_IJSB_SB_SB_EEENS5_IJNSA_ILi0EEESV_SV_EEEEENS5_IJNS4_10UnderscoreESY_SY_EEEEENS4_23SM90_TMA_LOAD_MULTICASTENS4_14ComposedLayoutINS4_7SwizzleILi3ELi4ELi3EEENS4_18smem_ptr_flag_bitsILi8EEENST_INS5_IJNSA_ILi8EEESH_EEENS5_IJSH_SB_EEEEEEEvNS4_8identityENS4_13SM90_TMA_LOADES1B_vS1C_EENS_8epilogue10collective6detail29Sm90TmaWarpSpecializedAdapterINS1G_15DefaultEpilogueISJ_SK_SK_NS1F_6thread17LinearCombinationISJ_Li1EffLNS1K_9ScaleType4KindE0ELNS_15FloatRoundStyleE2ESJ_EENS1_15EpilogueDefaultEEEEEvvEEEEvNT_6ParamsE)
        /*0008*/ 	.word	0x000000a8


	//----- nvinfo : EIATTR_FRAME_SIZE
	.align		4
.L_12:
        /*000c*/ 	.byte	0x04, 0x11
        /*000e*/ 	.short	(.L_14 - .L_13)
	.align		4
.L_13:
        /*0010*/ 	.word	index@(_ZN7cutlass13device_kernelINS_4gemm6kernel13GemmUniversalIN4cute5tupleIJiiiiEEENS1_10collective13CollectiveMmaINS1_37MainloopSm90TmaGmmaWarpSpecializedFP8ILi5ENS5_IJNS4_1CILi1EEENSA_ILi2EEESB_EEENS1_32KernelTmaWarpSpecializedPingpongEEENS5_IJNSA_ILi64EEESG_NSA_ILi128EEEEEENS_12float_e4m3_tENS5_IJlSB_lEEESJ_SK_NS4_8TiledMMAINS4_8MMA_AtomIJNS4_4SM904GMMA30MMA_64x64x32_F32E4M3E4M3_SS_TNILNSO_7ScaleInE1ELSQ_1EEEEEENS4_6LayoutINS5_IJSB_SB_SB_EEENS5_IJNSA_ILi0EEESV_SV_EEEEENS5_IJNS4_10UnderscoreESY_SY_EEEEENS4_23SM90_TMA_LOAD_MULTICASTENS4_14ComposedLayoutINS4_7SwizzleILi3ELi4ELi3EEENS4_18smem_ptr_flag_bitsILi8EEENST_INS5_IJNSA_ILi8EEESH_EEENS5_IJSH_SB_EEEEEEEvNS4_8identityENS4_13SM90_TMA_LOADES1B_vS1C_EENS_8epilogue10collective6detail29Sm90TmaWarpSpecializedAdapterINS1G_15DefaultEpilogueISJ_SK_SK_NS1F_6thread17LinearCombinationISJ_Li1EffLNS1K_9ScaleType4KindE0ELNS_15FloatRoundStyleE2ESJ_EENS1_15EpilogueDefaultEEEEEvvEEEEvNT_6ParamsE)
        /*0014*/ 	.word	0x00000000


	//----- nvinfo : EIATTR_MIN_STACK_SIZE
	.align		4
.L_14:
        /*0018*/ 	.byte	0x04, 0x12
        /*001a*/ 	.short	(.L_16 - .L_15)
	.align		4
.L_15:
        /*001c*/ 	.word	index@(_ZN7cutlass13device_kernelINS_4gemm6kernel13GemmUniversalIN4cute5tupleIJiiiiEEENS1_10collective13CollectiveMmaINS1_37MainloopSm90TmaGmmaWarpSpecializedFP8ILi5ENS5_IJNS4_1CILi1EEENSA_ILi2EEESB_EEENS1_32KernelTmaWarpSpecializedPingpongEEENS5_IJNSA_ILi64EEESG_NSA_ILi128EEEEEENS_12float_e4m3_tENS5_IJlSB_lEEESJ_SK_NS4_8TiledMMAINS4_8MMA_AtomIJNS4_4SM904GMMA30MMA_64x64x32_F32E4M3E4M3_SS_TNILNSO_7ScaleInE1ELSQ_1EEEEEENS4_6LayoutINS5_IJSB_SB_SB_EEENS5_IJNSA_ILi0EEESV_SV_EEEEENS5_IJNS4_10UnderscoreESY_SY_EEEEENS4_23SM90_TMA_LOAD_MULTICASTENS4_14ComposedLayoutINS4_7SwizzleILi3ELi4ELi3EEENS4_18smem_ptr_flag_bitsILi8EEENST_INS5_IJNSA_ILi8EEESH_EEENS5_IJSH_SB_EEEEEEEvNS4_8identityENS4_13SM90_TMA_LOADES1B_vS1C_EENS_8epilogue10collective6detail29Sm90TmaWarpSpecializedAdapterINS1G_15DefaultEpilogueISJ_SK_SK_NS1F_6thread17LinearCombinationISJ_Li1EffLNS1K_9ScaleType4KindE0ELNS_15FloatRoundStyleE2ESJ_EENS1_15EpilogueDefaultEEEEEvvEEEEvNT_6ParamsE)
        /*0020*/ 	.word	0x00000000
.L_16:


//--------------------- .nv.compat                --------------------------
	.section	.nv.compat,"",@"SHT_CUDA_COMPAT_INFO"
	.align	4
        /*0000*/ 	.byte	0x02, 0x09, 0x01, 0x00, 0x02, 0x02, 0x04, 0x00, 0x02, 0x05, 0x05, 0x00, 0x03, 0x07, 0x01, 0x01
        /*0010*/ 	.byte	0x02, 0x03, 0x01, 0x00, 0x02, 0x06, 0x01, 0x00, 0x04, 0x0b, 0x08, 0x00, 0x00, 0x00, 0x00, 0x00
        /*0020*/ 	.byte	0x00, 0x00, 0x00, 0x00


//--------------------- .nv.info._ZN7cutlass13device_kernelINS_4gemm6kernel13GemmUniversalIN4cute5tupleIJiiiiEEENS1_10collective13CollectiveMmaINS1_37MainloopSm90TmaGmmaWarpSpecializedFP8ILi5ENS5_IJNS4_1CILi1EEENSA_ILi2EEESB_EEENS1_32KernelTmaWarpSpecializedPingpongEEENS5_IJNSA_ILi64EEESG_NSA_ILi128EEEEEENS_12float_e4m3_tENS5_IJlSB_lEEESJ_SK_NS4_8TiledMMAINS4_8MMA_AtomIJNS4_4SM904GMMA30MMA_64x64x32_F32E4M3E4M3_SS_TNILNSO_7ScaleInE1ELSQ_1EEEEEENS4_6LayoutINS5_IJSB_SB_SB_EEENS5_IJNSA_ILi0EEESV_SV_EEEEENS5_IJNS4_10UnderscoreESY_SY_EEEEENS4_23SM90_TMA_LOAD_MULTICASTENS4_14ComposedLayoutINS4_7SwizzleILi3ELi4ELi3EEENS4_18smem_ptr_flag_bitsILi8EEENST_INS5_IJNSA_ILi8EEESH_EEENS5_IJSH_SB_EEEEEEEvNS4_8identityENS4_13SM90_TMA_LOADES1B_vS1C_EENS_8epilogue10collective6detail29Sm90TmaWarpSpecializedAdapterINS1G_15DefaultEpilogueISJ_SK_SK_NS1F_6thread17LinearCombinationISJ_Li1EffLNS1K_9ScaleType4KindE0ELNS_15FloatRoundStyleE2ESJ_EENS1_15EpilogueDefaultEEEEEvvEEEEvNT_6ParamsE --------------------------
	.section	.nv.info._ZN7cutlass13device_kernelINS_4gemm6kernel13GemmUniversalIN4cute5tupleIJiiiiEEENS1_10collective13CollectiveMmaINS1_37MainloopSm90TmaGmmaWarpSpecializedFP8ILi5ENS5_IJNS4_1CILi1EEENSA_ILi2EEESB_EEENS1_32KernelTmaWarpSpecializedPingpongEEENS5_IJNSA_ILi64EEESG_NSA_ILi128EEEEEENS_12float_e4m3_tENS5_IJlSB_lEEESJ_SK_NS4_8TiledMMAINS4_8MMA_AtomIJNS4_4SM904GMMA30MMA_64x64x32_F32E4M3E4M3_SS_TNILNSO_7ScaleInE1ELSQ_1EEEEEENS4_6LayoutINS5_IJSB_SB_SB_EEENS5_IJNSA_ILi0EEESV_SV_EEEEENS5_IJNS4_10UnderscoreESY_SY_EEEEENS4_23SM90_TMA_LOAD_MULTICASTENS4_14ComposedLayoutINS4_7SwizzleILi3ELi4ELi3EEENS4_18smem_ptr_flag_bitsILi8EEENST_INS5_IJNSA_ILi8EEESH_EEENS5_IJSH_SB_EEEEEEEvNS4_8identityENS4_13SM90_TMA_LOADES1B_vS1C_EENS_8epilogue10collective6detail29Sm90TmaWarpSpecializedAdapterINS1G_15DefaultEpilogueISJ_SK_SK_NS1F_6thread17LinearCombinationISJ_Li1EffLNS1K_9ScaleType4KindE0ELNS_15FloatRoundStyleE2ESJ_EENS1_15EpilogueDefaultEEEEEvvEEEEvNT_6ParamsE,"",@"SHT_CUDA_INFO"
	.sectionflags	@""
	.align	4


	//----- nvinfo : EIATTR_CUDA_API_VERSION
	.align		4
        /*0000*/ 	.byte	0x04, 0x37
        /*0002*/ 	.short	(.L_18 - .L_17)
.L_17:
        /*0004*/ 	.word	0x00000082


	//----- nvinfo : EIATTR_KPARAM_INFO
	.align		4
.L_18:
        /*0008*/ 	.byte	0x04, 0x17
        /*000a*/ 	.short	(.L_20 - .L_19)
.L_19:
        /*000c*/ 	.word	0x00000000
        /*0010*/ 	.short	0x0000
        /*0012*/ 	.short	0x0070
        /*0014*/ 	.byte	0x00, 0xf0, 0x01, 0x10


	//----- nvinfo : EIATTR_SPARSE_MMA_MASK
	.align		4
.L_20:
        /*0018*/ 	.byte	0x03, 0x50
        /*001a*/ 	.short	0x0000


	//----- nvinfo : EIATTR_MAXREG_COUNT
	.align		4
        /*001c*/ 	.byte	0x03, 0x1b
        /*001e*/ 	.short	0x00a8


	//----- nvinfo : EIATTR_NUM_BARRIERS
	.align		4
        /*0020*/ 	.byte	0x02, 0x4c
        /*0022*/ 	.byte	0x01
	.zero		1


	//----- nvinfo : EIATTR_MERCURY_ISA_VERSION
	.align		4
        /*0024*/ 	.byte	0x03, 0x5f
        /*0026*/ 	.short	0x0101


	//----- nvinfo : EIATTR_INT_WARP_WIDE_INSTR_OFFSETS
	.align		4
        /*0028*/ 	.byte	0x04, 0x31
        /*002a*/ 	.short	(.L_22 - .L_21)


	//   ....[0]....
.L_21:
        /*002c*/ 	.word	0x000004f0


	//   ....[1]....
        /*0030*/ 	.word	0x00000530


	//   ....[2]....
        /*0034*/ 	.word	0x00000660


	//   ....[3]....
        /*0038*/ 	.word	0x00000690


	//   ....[4]....
        /*003c*/ 	.word	0x000006a0


	//   ....[5]....
        /*0040*/ 	.word	0x000006b0


	//   ....[6]....
        /*0044*/ 	.word	0x00000730


	//   ....[7]....
        /*0048*/ 	.word	0x00000780


	//   ....[8]....
        /*004c*/ 	.word	0x00002890


	//----- nvinfo : EIATTR_COOP_GROUP_MASK_REGIDS
	.align		4
.L_22:
        /*0050*/ 	.byte	0x04, 0x29
        /*0052*/ 	.short	(.L_24 - .L_23)


	//   ....[0]....
.L_23:
        /*0054*/ 	.word	0xffffffff


	//   ....[1]....
        /*0058*/ 	.word	0xffffffff


	//   ....[2]....
        /*005c*/ 	.word	0xffffffff


	//   ....[3]....
        /*0060*/ 	.word	0xffffffff


	//   ....[4]....
        /*0064*/ 	.word	0xffffffff


	//   ....[5]....
        /*0068*/ 	.word	0xffffffff


	//   ....[6]....
        /*006c*/ 	.word	0xffffffff


	//----- nvinfo : EIATTR_COOP_GROUP_INSTR_OFFSETS
	.align		4
.L_24:
        /*0070*/ 	.byte	0x04, 0x28
        /*0072*/ 	.short	(.L_26 - .L_25)


	//   ....[0]....
.L_25:
        /*0074*/ 	.word	0x00000060


	//   ....[1]....
        /*0078*/ 	.word	0x00000070


	//   ....[2]....
        /*007c*/ 	.word	0x00000130


	//   ....[3]....
        /*0080*/ 	.word	0x000002f0


	//   ....[4]....
        /*0084*/ 	.word	0x00000330


	//   ....[5]....
        /*0088*/ 	.word	0x000003b0


	//   ....[6]....
        /*008c*/ 	.word	0x000008f0


	//----- nvinfo : EIATTR_REG_RECONFIG
	.align		4
.L_26:
        /*0090*/ 	.byte	0x01, 0x54
	.zero		2


	//----- nvinfo : EIATTR_MBARRIER_INSTR_OFFSETS
	.align		4
        /*0094*/ 	.byte	0x04, 0x39
        /*0096*/ 	.short	(.L_28 - .L_27)


	//   ....[0]....
.L_27:
        /*0098*/ 	.word	0x00000240
        /*009c*/ 	.word	0x000000ff
        /*00a0*/ 	.word	0x00000000
        /*00a4*/ 	.short	0x0100
        /*00a6*/ 	.byte	0x08
	.zero		1


	//   ....[1]....
        /*00a8*/ 	.word	0x00000250
        /*00ac*/ 	.word	0x000000ff
        /*00b0*/ 	.word	0x00000028
        /*00b4*/ 	.short	0x0100
        /*00b6*/ 	.byte	0x08
	.zero		1


	//   ....[2]....
        /*00b8*/ 	.word	0x00000260
        /*00bc*/ 	.word	0x000000ff
        /*00c0*/ 	.word	0x00000008
        /*00c4*/ 	.short	0x0100
        /*00c6*/ 	.byte	0x08
	.zero		1


	//   ....[3]....
        /*00c8*/ 	.word	0x00000270
        /*00cc*/ 	.word	0x000000ff
        /*00d0*/ 	.word	0x00000030
        /*00d4*/ 	.short	0x0100
        /*00d6*/ 	.byte	0x08
	.zero		1


	//   ....[4]....
        /*00d8*/ 	.word	0x00000280
        /*00dc*/ 	.word	0x000000ff
        /*00e0*/ 	.word	0x00000010
        /*00e4*/ 	.short	0x0100
        /*00e6*/ 	.byte	0x08
	.zero		1


	//   ....[5]....
        /*00e8*/ 	.word	0x00000290
        /*00ec*/ 	.word	0x000000ff
        /*00f0*/ 	.word	0x00000038
        /*00f4*/ 	.short	0x0100
        /*00f6*/ 	.byte	0x08
	.zero		1


	//   ....[6]....
        /*00f8*/ 	.word	0x000002a0
        /*00fc*/ 	.word	0x000000ff
        /*0100*/ 	.word	0x00000018
        /*0104*/ 	.short	0x0100
        /*0106*/ 	.byte	0x08
	.zero		1


	//   ....[7]....
        /*0108*/ 	.word	0x000002b0
        /*010c*/ 	.word	0x000000ff
        /*0110*/ 	.word	0x00000040
        /*0114*/ 	.short	0x0100
        /*0116*/ 	.byte	0x08
	.zero		1


	//   ....[8]....
        /*0118*/ 	.word	0x000002c0
        /*011c*/ 	.word	0x000000ff
        /*0120*/ 	.word	0x00000020
        /*0124*/ 	.short	0x0100
        /*0126*/ 	.byte	0x08
	.zero		1


	//   ....[9]....
        /*0128*/ 	.word	0x000002d0
        /*012c*/ 	.word	0x000000ff
        /*0130*/ 	.word	0x00000048
        /*0134*/ 	.short	0x0100
        /*0136*/ 	.byte	0x08
	.zero		1


	//   ....[10]....
        /*0138*/ 	.word	0x000007b0
        /*013c*/ 	.word	0x000000ff
        /*0140*/ 	.word	0x00000080
        /*0144*/ 	.short	0x0100
        /*0146*/ 	.byte	0x08
	.zero		1


	//   ....[11]....
        /*0148*/ 	.word	0x00000840
        /*014c*/ 	.word	0x000000ff
        /*0150*/ 	.word	0x00000088
        /*0154*/ 	.short	0x0100
        /*0156*/ 	.byte	0x08
	.zero		1


	//   ....[12]....
        /*0158*/ 	.word	0x00000870
        /*015c*/ 	.word	0x000000ff
        /*0160*/ 	.word	0x00000060
        /*0164*/ 	.short	0x0100
        /*0166*/ 	.byte	0x09
	.zero		1


	//   ....[13]....
        /*0168*/ 	.word	0x00000880
        /*016c*/ 	.word	0x000000ff
        /*0170*/ 	.word	0x00000068
        /*0174*/ 	.short	0x0100
        /*0176*/ 	.byte	0x09
	.zero		1


	//   ....[14]....
        /*0178*/ 	.word	0x00000890
        /*017c*/ 	.word	0x000000ff
        /*0180*/ 	.word	0x00000070
        /*0184*/ 	.short	0x0100
        /*0186*/ 	.byte	0x09
	.zero		1


	//   ....[15]....
        /*0188*/ 	.word	0x000008a0
        /*018c*/ 	.word	0x000000ff
        /*0190*/ 	.word	0x00000078
        /*0194*/ 	.short	0x0100
        /*0196*/ 	.byte	0x09
	.zero		1


	//   ....[16]....
        /*0198*/ 	.word	0x00001680
        /*019c*/ 	.word	0x000000ff
        /*01a0*/ 	.word	0xfffffff8
        /*01a4*/ 	.short	0x010a
        /*01a6*/ 	.byte	0x0b
	.zero		1


	//   ....[17]....
        /*01a8*/ 	.word	0x00001960
        /*01ac*/ 	.word	0x000000ff
        /*01b0*/ 	.word	0x00000000
        /*01b4*/ 	.short	0x010a
        /*01b6*/ 	.byte	0x06
	.zero		1


	//   ....[18]....
        /*01b8*/ 	.word	0x000019a0
        /*01bc*/ 	.word	0x000000ff
        /*01c0*/ 	.word	0x00000000
        /*01c4*/ 	.short	0x010a
        /*01c6*/ 	.byte	0x06
	.zero		1


	//   ....[19]....
        /*01c8*/ 	.word	0x00001fe0
        /*01cc*/ 	.word	0x000000ff
        /*01d0*/ 	.word	0x00000000
        /*01d4*/ 	.short	0x010a
        /*01d6*/ 	.byte	0x10
	.zero		1


	//   ....[20]....
        /*01d8*/ 	.word	0x00002020
        /*01dc*/ 	.word	0x000000ff
        /*01e0*/ 	.word	0x00000000
        /*01e4*/ 	.short	0x010a
        /*01e6*/ 	.byte	0x10
	.zero		1


	//   ....[21]....
        /*01e8*/ 	.word	0x000024c0
        /*01ec*/ 	.word	0x00000013
        /*01f0*/ 	.word	0x00000000
        /*01f4*/ 	.short	0x0101
        /*01f6*/ 	.byte	0x3f
	.zero		1


	//   ....[22]....
        /*01f8*/ 	.word	0x00002830
        /*01fc*/ 	.word	0x0000000f
        /*0200*/ 	.word	0x00000000
        /*0204*/ 	.short	0x0101
        /*0206*/ 	.byte	0x17
	.zero		1


	//   ....[23]....
        /*0208*/ 	.word	0x00002940
        /*020c*/ 	.word	0x0000000f
        /*0210*/ 	.word	0x00000000
        /*0214*/ 	.short	0x0101
        /*0216*/ 	.byte	0x3f
	.zero		1


	//   ....[24]....
        /*0218*/ 	.word	0x000029f0
        /*021c*/ 	.word	0x000000ff
        /*0220*/ 	.word	0x00000008
        /*0224*/ 	.short	0x010a
        /*0226*/ 	.byte	0x0b
	.zero		1


	//   ....[25]....
        /*0228*/ 	.word	0x00005250
        /*022c*/ 	.word	0x00000004
        /*0230*/ 	.word	0x00000000
        /*0234*/ 	.short	0x0101
        /*0236*/ 	.byte	0x17
	.zero		1


	//   ....[26]....
        /*0238*/ 	.word	0x00005b70
        /*023c*/ 	.word	0x00000013
        /*0240*/ 	.word	0x00000028
        /*0244*/ 	.short	0x010a
        /*0246*/ 	.byte	0x3f
	.zero		1


	//   ....[27]....
        /*0248*/ 	.word	0x00005ef0
        /*024c*/ 	.word	0x0000000a
        /*0250*/ 	.word	0x00000088
        /*0254*/ 	.short	0x0101
        /*0256*/ 	.byte	0x3f
	.zero		1


	//   ....[28]....
        /*0258*/ 	.word	0x00006650
        /*025c*/ 	.word	0x00000005
        /*0260*/ 	.word	0x00000000
        /*0264*/ 	.short	0x010a
        /*0266*/ 	.byte	0x3f
	.zero		1


	//   ....[29]....
        /*0268*/ 	.word	0x000066d0
        /*026c*/ 	.word	0x00000007
        /*0270*/ 	.word	0x00000000
        /*0274*/ 	.short	0x010a
        /*0276*/ 	.byte	0x3f
	.zero		1


	//   ....[30]....
        /*0278*/ 	.word	0x00006760
        /*027c*/ 	.word	0x00000008
        /*0280*/ 	.word	0x00000000
        /*0284*/ 	.short	0x010a
        /*0286*/ 	.byte	0x3f
	.zero		1


	//   ....[31]....
        /*0288*/ 	.word	0x000067f0
        /*028c*/ 	.word	0x0000000b
        /*0290*/ 	.word	0x00000000
        /*0294*/ 	.short	0x010a
        /*0296*/ 	.byte	0x3f
	.zero		1


	//   ....[32]....
        /*0298*/ 	.word	0x00006880
        /*029c*/ 	.word	0x00000003
        /*02a0*/ 	.word	0x00000000
        /*02a4*/ 	.short	0x010a
        /*02a6*/ 	.byte	0x3f
	.zero		1


	//   ....[33]....
        /*02a8*/ 	.word	0x000068f0
        /*02ac*/ 	.word	0x0000000f
        /*02b0*/ 	.word	0xfffffff8
        /*02b4*/ 	.short	0x010a
        /*02b6*/ 	.byte	0x3f
	.zero		1


	//   ....[34]....
        /*02b8*/ 	.word	0x00006950
        /*02bc*/ 	.word	0x0000000f
        /*02c0*/ 	.word	0x00000000
        /*02c4*/ 	.short	0x010a
        /*02c6*/ 	.byte	0x3f
	.zero		1


	//   ....[35]....
        /*02c8*/ 	.word	0x000069b0
        /*02cc*/ 	.word	0x00000013
        /*02d0*/ 	.word	0x00000000
        /*02d4*/ 	.short	0x010a
        /*02d6*/ 	.byte	0x3f
	.zero		1


	//   ....[36]....
        /*02d8*/ 	.word	0x00006a10
        /*02dc*/ 	.word	0x0000000f
        /*02e0*/ 	.word	0x00000008
        /*02e4*/ 	.short	0x010a
        /*02e6*/ 	.byte	0x3f
	.zero		1


	//   ....[37]....
        /*02e8*/ 	.word	0x00006ae0
        /*02ec*/ 	.word	0x00000013
        /*02f0*/ 	.word	0x00000028
        /*02f4*/ 	.short	0x010a
        /*02f6*/ 	.byte	0x3f
	.zero		1


	//   ....[38]....
        /*02f8*/ 	.word	0x00006bc0
        /*02fc*/ 	.word	0x00000005
        /*0300*/ 	.word	0x00000000
        /*0304*/ 	.short	0x010a
        /*0306*/ 	.byte	0x3f
	.zero		1


	//   ....[39]....
        /*0308*/ 	.word	0x00006c10
        /*030c*/ 	.word	0x00000007
        /*0310*/ 	.word	0x00000000
        /*0314*/ 	.short	0x010a
        /*0316*/ 	.byte	0x3f
	.zero		1


	//   ....[40]....
        /*0318*/ 	.word	0x00006c60
        /*031c*/ 	.word	0x00000008
        /*0320*/ 	.word	0x00000000
        /*0324*/ 	.short	0x010a
        /*0326*/ 	.byte	0x3f
	.zero		1


	//   ....[41]....
        /*0328*/ 	.word	0x00006cb0
        /*032c*/ 	.word	0x0000000b
        /*0330*/ 	.word	0x00000000
        /*0334*/ 	.short	0x010a
        /*0336*/ 	.byte	0x3f
	.zero		1


	//----- nvinfo : EIATTR_NUM_MBARRIERS
	.align		4
.L_28:
        /*0338*/ 	.byte	0x03, 0x38
        /*033a*/ 	.short	0x0010


	//----- nvinfo : EIATTR_EXIT_INSTR_OFFSETS
	.align		4
        /*033c*/ 	.byte	0x04, 0x1c
        /*033e*/ 	.short	(.L_30 - .L_29)


	//   ....[0]....
.L_29:
        /*0340*/ 	.word	0x00001340


	//   ....[1]....
        /*0344*/ 	.word	0x000013a0


	//   ....[2]....
        /*0348*/ 	.word	0x00005860


	//   ....[3]....
        /*034c*/ 	.word	0x00005890


	//   ....[4]....
        /*0350*/ 	.word	0x000068d0


	//----- nvinfo : EIATTR_MAX_THREADS
	.align		4
.L_30:
        /*0354*/ 	.byte	0x04, 0x05
        /*0356*/ 	.short	(.L_32 - .L_31)
.L_31:
        /*0358*/ 	.word	0x00000180
        /*035c*/ 	.word	0x00000001
        /*0360*/ 	.word	0x00000001


	//----- nvinfo : EIATTR_CRS_STACK_SIZE
	.align		4
.L_32:
        /*0364*/ 	.byte	0x04, 0x1e
        /*0366*/ 	.short	(.L_34 - .L_33)
.L_33:
        /*0368*/ 	.word	0x00000000


	//----- nvinfo : EIATTR_CBANK_PARAM_SIZE
	.align		4
.L_34:
        /*036c*/ 	.byte	0x03, 0x19
        /*036e*/ 	.short	0x0470


	//----- nvinfo : EIATTR_PARAM_CBANK
	.align		4
        /*0370*/ 	.byte	0x04, 0x0a
        /*0372*/ 	.short	(.L_36 - .L_35)
	.align		4
.L_35:
        /*0374*/ 	.word	index@(.nv.constant0._ZN7cutlass13device_kernelINS_4gemm6kernel13GemmUniversalIN4cute5tupleIJiiiiEEENS1_10collective13CollectiveMmaINS1_37MainloopSm90TmaGmmaWarpSpecializedFP8ILi5ENS5_IJNS4_1CILi1EEENSA_ILi2EEESB_EEENS1_32KernelTmaWarpSpecializedPingpongEEENS5_IJNSA_ILi64EEESG_NSA_ILi128EEEEEENS_12float_e4m3_tENS5_IJlSB_lEEESJ_SK_NS4_8TiledMMAINS4_8MMA_AtomIJNS4_4SM904GMMA30MMA_64x64x32_F32E4M3E4M3_SS_TNILNSO_7ScaleInE1ELSQ_1EEEEEENS4_6LayoutINS5_IJSB_SB_SB_EEENS5_IJNSA_ILi0EEESV_SV_EEEEENS5_IJNS4_10UnderscoreESY_SY_EEEEENS4_23SM90_TMA_LOAD_MULTICASTENS4_14ComposedLayoutINS4_7SwizzleILi3ELi4ELi3EEENS4_18smem_ptr_flag_bitsILi8EEENST_INS5_IJNSA_ILi8EEESH_EEENS5_IJSH_SB_EEEEEEEvNS4_8identityENS4_13SM90_TMA_LOADES1B_vS1C_EENS_8epilogue10collective6detail29Sm90TmaWarpSpecializedAdapterINS1G_15DefaultEpilogueISJ_SK_SK_NS1F_6thread17LinearCombinationISJ_Li1EffLNS1K_9ScaleType4KindE0ELNS_15FloatRoundStyleE2ESJ_EENS1_15EpilogueDefaultEEEEEvvEEEEvNT_6ParamsE)
        /*0378*/ 	.short	0x0210
        /*037a*/ 	.short	0x0470


	//----- nvinfo : EIATTR_SW_WAR
	.align		4
.L_36:
        /*037c*/ 	.byte	0x04, 0x36
        /*037e*/ 	.short	(.L_38 - .L_37)
.L_37:
        /*0380*/ 	.word	0x00000008
.L_38:


//--------------------- .nv.callgraph             --------------------------
	.section	.nv.callgraph,"",@"SHT_CUDA_CALLGRAPH"
	.align	4
	.sectionentsize	8
	.align		4
        /*0000*/ 	.word	0x00000000
	.align		4
        /*0004*/ 	.word	0xffffffff
	.align		4
        /*0008*/ 	.word	0x00000000
	.align		4
        /*000c*/ 	.word	0xfffffffe
	.align		4
        /*0010*/ 	.word	0x00000000
	.align		4
        /*0014*/ 	.word	0xfffffffd
	.align		4
        /*0018*/ 	.word	0x00000000
	.align		4
        /*001c*/ 	.word	0xfffffffc


//--------------------- .nv.constant4             --------------------------
	.section	.nv.constant4,"a",@progbits
	.align	8
	.align		8
.nv.constant4:
        /*0000*/ 	.dword	_ZN39_INTERNAL_2167c390_4_k_cu_0a567a7a_32714cuda3std3__45__cpo5beginE
	.align		8
        /*0008*/ 	.dword	_ZN39_INTERNAL_2167c390_4_k_cu_0a567a7a_32714cuda3std3__45__cpo3endE
	.align		8
        /*0010*/ 	.dword	_ZN39_INTERNAL_2167c390_4_k_cu_0a567a7a_32714cuda3std3__45__cpo6cbeginE
	.align		8
        /*0018*/ 	.dword	_ZN39_INTERNAL_2167c390_4_k_cu_0a567a7a_32714cuda3std3__45__cpo4cendE
	.align		8
        /*0020*/ 	.dword	_ZN39_INTERNAL_2167c390_4_k_cu_0a567a7a_32714cuda3std3__441_GLOBAL__N__2167c390_4_k_cu_0a567a7a_32716ignoreE
	.align		8
        /*0028*/ 	.dword	_ZN39_INTERNAL_2167c390_4_k_cu_0a567a7a_32714cuda3std3__419piecewise_constructE
	.align		8
        /*0030*/ 	.dword	_ZN39_INTERNAL_2167c390_4_k_cu_0a567a7a_32714cuda3std3__48in_placeE
	.align		8
        /*0038*/ 	.dword	_ZN39_INTERNAL_2167c390_4_k_cu_0a567a7a_32714cuda3std6ranges3__45__cpo4swapE
	.align		8
        /*0040*/ 	.dword	_ZN39_INTERNAL_2167c390_4_k_cu_0a567a7a_32714cuda3std6ranges3__45__cpo9iter_moveE
	.align		8
        /*0048*/ 	.dword	_ZN39_INTERNAL_2167c390_4_k_cu_0a567a7a_32714cute7productE
	.align		8
        /*0050*/ 	.dword	_ZN39_INTERNAL_2167c390_4_k_cu_0a567a7a_32714cute1_E


//--------------------- .text._ZN7cutlass13device_kernelINS_4gemm6kernel13GemmUniversalIN4cute5tupleIJiiiiEEENS1_10collective13CollectiveMmaINS1_37MainloopSm90TmaGmmaWarpSpecializedFP8ILi5ENS5_IJNS4_1CILi1EEENSA_ILi2EEESB_EEENS1_32KernelTmaWarpSpecializedPingpongEEENS5_IJNSA_ILi64EEESG_NSA_ILi128EEEEEENS_12float_e4m3_tENS5_IJlSB_lEEESJ_SK_NS4_8TiledMMAINS4_8MMA_AtomIJNS4_4SM904GMMA30MMA_64x64x32_F32E4M3E4M3_SS_TNILNSO_7ScaleInE1ELSQ_1EEEEEENS4_6LayoutINS5_IJSB_SB_SB_EEENS5_IJNSA_ILi0EEESV_SV_EEEEENS5_IJNS4_10UnderscoreESY_SY_EEEEENS4_23SM90_TMA_LOAD_MULTICASTENS4_14ComposedLayoutINS4_7SwizzleILi3ELi4ELi3EEENS4_18smem_ptr_flag_bitsILi8EEENST_INS5_IJNSA_ILi8EEESH_EEENS5_IJSH_SB_EEEEEEEvNS4_8identityENS4_13SM90_TMA_LOADES1B_vS1C_EENS_8epilogue10collective6detail29Sm90TmaWarpSpecializedAdapterINS1G_15DefaultEpilogueISJ_SK_SK_NS1F_6thread17LinearCombinationISJ_Li1EffLNS1K_9ScaleType4KindE0ELNS_15FloatRoundStyleE2ESJ_EENS1_15EpilogueDefaultEEEEEvvEEEEvNT_6ParamsE --------------------------
	.section	.text._ZN7cutlass13device_kernelINS_4gemm6kernel13GemmUniversalIN4cute5tupleIJiiiiEEENS1_10collective13CollectiveMmaINS1_37MainloopSm90TmaGmmaWarpSpecializedFP8ILi5ENS5_IJNS4_1CILi1EEENSA_ILi2EEESB_EEENS1_32KernelTmaWarpSpecializedPingpongEEENS5_IJNSA_ILi64EEESG_NSA_ILi128EEEEEENS_12float_e4m3_tENS5_IJlSB_lEEESJ_SK_NS4_8TiledMMAINS4_8MMA_AtomIJNS4_4SM904GMMA30MMA_64x64x32_F32E4M3E4M3_SS_TNILNSO_7ScaleInE1ELSQ_1EEEEEENS4_6LayoutINS5_IJSB_SB_SB_EEENS5_IJNSA_ILi0EEESV_SV_EEEEENS5_IJNS4_10UnderscoreESY_SY_EEEEENS4_23SM90_TMA_LOAD_MULTICASTENS4_14ComposedLayoutINS4_7SwizzleILi3ELi4ELi3EEENS4_18smem_ptr_flag_bitsILi8EEENST_INS5_IJNSA_ILi8EEESH_EEENS5_IJSH_SB_EEEEEEEvNS4_8identityENS4_13SM90_TMA_LOADES1B_vS1C_EENS_8epilogue10collective6detail29Sm90TmaWarpSpecializedAdapterINS1G_15DefaultEpilogueISJ_SK_SK_NS1F_6thread17LinearCombinationISJ_Li1EffLNS1K_9ScaleType4KindE0ELNS_15FloatRoundStyleE2ESJ_EENS1_15EpilogueDefaultEEEEEvvEEEEvNT_6ParamsE,"ax",@progbits
	.align	128
.text._ZN7cutlass13device_kernelINS_4gemm6kernel13GemmUniversalIN4cute5tupleIJiiiiEEENS1_10collective13CollectiveMmaINS1_37MainloopSm90TmaGmmaWarpSpecializedFP8ILi5ENS5_IJNS4_1CILi1EEENSA_ILi2EEESB_EEENS1_32KernelTmaWarpSpecializedPingpongEEENS5_IJNSA_ILi64EEESG_NSA_ILi128EEEEEENS_12float_e4m3_tENS5_IJlSB_lEEESJ_SK_NS4_8TiledMMAINS4_8MMA_AtomIJNS4_4SM904GMMA30MMA_64x64x32_F32E4M3E4M3_SS_TNILNSO_7ScaleInE1ELSQ_1EEEEEENS4_6LayoutINS5_IJSB_SB_SB_EEENS5_IJNSA_ILi0EEESV_SV_EEEEENS5_IJNS4_10UnderscoreESY_SY_EEEEENS4_23SM90_TMA_LOAD_MULTICASTENS4_14ComposedLayoutINS4_7SwizzleILi3ELi4ELi3EEENS4_18smem_ptr_flag_bitsILi8EEENST_INS5_IJNSA_ILi8EEESH_EEENS5_IJSH_SB_EEEEEEEvNS4_8identityENS4_13SM90_TMA_LOADES1B_vS1C_EENS_8epilogue10collective6detail29Sm90TmaWarpSpecializedAdapterINS1G_15DefaultEpilogueISJ_SK_SK_NS1F_6thread17LinearCombinationISJ_Li1EffLNS1K_9ScaleType4KindE0ELNS_15FloatRoundStyleE2ESJ_EENS1_15EpilogueDefaultEEEEEvvEEEEvNT_6ParamsE:
        .type           _ZN7cutlass13device_kernelINS_4gemm6kernel13GemmUniversalIN4cute5tupleIJiiiiEEENS1_10collective13CollectiveMmaINS1_37MainloopSm90TmaGmmaWarpSpecializedFP8ILi5ENS5_IJNS4_1CILi1EEENSA_ILi2EEESB_EEENS1_32KernelTmaWarpSpecializedPingpongEEENS5_IJNSA_ILi64EEESG_NSA_ILi128EEEEEENS_12float_e4m3_tENS5_IJlSB_lEEESJ_SK_NS4_8TiledMMAINS4_8MMA_AtomIJNS4_4SM904GMMA30MMA_64x64x32_F32E4M3E4M3_SS_TNILNSO_7ScaleInE1ELSQ_1EEEEEENS4_6LayoutINS5_IJSB_SB_SB_EEENS5_IJNSA_ILi0EEESV_SV_EEEEENS5_IJNS4_10UnderscoreESY_SY_EEEEENS4_23SM90_TMA_LOAD_MULTICASTENS4_14ComposedLayoutINS4_7SwizzleILi3ELi4ELi3EEENS4_18smem_ptr_flag_bitsILi8EEENST_INS5_IJNSA_ILi8EEESH_EEENS5_IJSH_SB_EEEEEEEvNS4_8identityENS4_13SM90_TMA_LOADES1B_vS1C_EENS_8epilogue10collective6detail29Sm90TmaWarpSpecializedAdapterINS1G_15DefaultEpilogueISJ_SK_SK_NS1F_6thread17LinearCombinationISJ_Li1EffLNS1K_9ScaleType4KindE0ELNS_15FloatRoundStyleE2ESJ_EENS1_15EpilogueDefaultEEEEEvvEEEEvNT_6ParamsE,@function
        .size           _ZN7cutlass13device_kernelINS_4gemm6kernel13GemmUniversalIN4cute5tupleIJiiiiEEENS1_10collective13CollectiveMmaINS1_37MainloopSm90TmaGmmaWarpSpecializedFP8ILi5ENS5_IJNS4_1CILi1EEENSA_ILi2EEESB_EEENS1_32KernelTmaWarpSpecializedPingpongEEENS5_IJNSA_ILi64EEESG_NSA_ILi128EEEEEENS_12float_e4m3_tENS5_IJlSB_lEEESJ_SK_NS4_8TiledMMAINS4_8MMA_AtomIJNS4_4SM904GMMA30MMA_64x64x32_F32E4M3E4M3_SS_TNILNSO_7ScaleInE1ELSQ_1EEEEEENS4_6LayoutINS5_IJSB_SB_SB_EEENS5_IJNSA_ILi0EEESV_SV_EEEEENS5_IJNS4_10UnderscoreESY_SY_EEEEENS4_23SM90_TMA_LOAD_MULTICASTENS4_14ComposedLayoutINS4_7SwizzleILi3ELi4ELi3EEENS4_18smem_ptr_flag_bitsILi8EEENST_INS5_IJNSA_ILi8EEESH_EEENS5_IJSH_SB_EEEEEEEvNS4_8identityENS4_13SM90_TMA_LOADES1B_vS1C_EENS_8epilogue10collective6detail29Sm90TmaWarpSpecializedAdapterINS1G_15DefaultEpilogueISJ_SK_SK_NS1F_6thread17LinearCombinationISJ_Li1EffLNS1K_9ScaleType4KindE0ELNS_15FloatRoundStyleE2ESJ_EENS1_15EpilogueDefaultEEEEEvvEEEEvNT_6ParamsE,(.L_x_146 - _ZN7cutlass13device_kernelINS_4gemm6kernel13GemmUniversalIN4cute5tupleIJiiiiEEENS1_10collective13CollectiveMmaINS1_37MainloopSm90TmaGmmaWarpSpecializedFP8ILi5ENS5_IJNS4_1CILi1EEENSA_ILi2EEESB_EEENS1_32KernelTmaWarpSpecializedPingpongEEENS5_IJNSA_ILi64EEESG_NSA_ILi128EEEEEENS_12float_e4m3_tENS5_IJlSB_lEEESJ_SK_NS4_8TiledMMAINS4_8MMA_AtomIJNS4_4SM904GMMA30MMA_64x64x32_F32E4M3E4M3_SS_TNILNSO_7ScaleInE1ELSQ_1EEEEEENS4_6LayoutINS5_IJSB_SB_SB_EEENS5_IJNSA_ILi0EEESV_SV_EEEEENS5_IJNS4_10UnderscoreESY_SY_EEEEENS4_23SM90_TMA_LOAD_MULTICASTENS4_14ComposedLayoutINS4_7SwizzleILi3ELi4ELi3EEENS4_18smem_ptr_flag_bitsILi8EEENST_INS5_IJNSA_ILi8EEESH_EEENS5_IJSH_SB_EEEEEEEvNS4_8identityENS4_13SM90_TMA_LOADES1B_vS1C_EENS_8epilogue10collective6detail29Sm90TmaWarpSpecializedAdapterINS1G_15DefaultEpilogueISJ_SK_SK_NS1F_6thread17LinearCombinationISJ_Li1EffLNS1K_9ScaleType4KindE0ELNS_15FloatRoundStyleE2ESJ_EENS1_15EpilogueDefaultEEEEEvvEEEEvNT_6ParamsE)
        .other          _ZN7cutlass13device_kernelINS_4gemm6kernel13GemmUniversalIN4cute5tupleIJiiiiEEENS1_10collective13CollectiveMmaINS1_37MainloopSm90TmaGmmaWarpSpecializedFP8ILi5ENS5_IJNS4_1CILi1EEENSA_ILi2EEESB_EEENS1_32KernelTmaWarpSpecializedPingpongEEENS5_IJNSA_ILi64EEESG_NSA_ILi128EEEEEENS_12float_e4m3_tENS5_IJlSB_lEEESJ_SK_NS4_8TiledMMAINS4_8MMA_AtomIJNS4_4SM904GMMA30MMA_64x64x32_F32E4M3E4M3_SS_TNILNSO_7ScaleInE1ELSQ_1EEEEEENS4_6LayoutINS5_IJSB_SB_SB_EEENS5_IJNSA_ILi0EEESV_SV_EEEEENS5_IJNS4_10UnderscoreESY_SY_EEEEENS4_23SM90_TMA_LOAD_MULTICASTENS4_14ComposedLayoutINS4_7SwizzleILi3ELi4ELi3EEENS4_18smem_ptr_flag_bitsILi8EEENST_INS5_IJNSA_ILi8EEESH_EEENS5_IJSH_SB_EEEEEEEvNS4_8identityENS4_13SM90_TMA_LOADES1B_vS1C_EENS_8epilogue10collective6detail29Sm90TmaWarpSpecializedAdapterINS1G_15DefaultEpilogueISJ_SK_SK_NS1F_6thread17LinearCombinationISJ_Li1EffLNS1K_9ScaleType4KindE0ELNS_15FloatRoundStyleE2ESJ_EENS1_15EpilogueDefaultEEEEEvvEEEEvNT_6ParamsE,@"STO_CUDA_ENTRY STV_DEFAULT"
_ZN7cutlass13device_kernelINS_4gemm6kernel13GemmUniversalIN4cute5tupleIJiiiiEEENS1_10collective13CollectiveMmaINS1_37MainloopSm90TmaGmmaWarpSpecializedFP8ILi5ENS5_IJNS4_1CILi1EEENSA_ILi2EEESB_EEENS1_32KernelTmaWarpSpecializedPingpongEEENS5_IJNSA_ILi64EEESG_NSA_ILi128EEEEEENS_12float_e4m3_tENS5_IJlSB_lEEESJ_SK_NS4_8TiledMMAINS4_8MMA_AtomIJNS4_4SM904GMMA30MMA_64x64x32_F32E4M3E4M3_SS_TNILNSO_7ScaleInE1ELSQ_1EEEEEENS4_6LayoutINS5_IJSB_SB_SB_EEENS5_IJNSA_ILi0EEESV_SV_EEEEENS5_IJNS4_10UnderscoreESY_SY_EEEEENS4_23SM90_TMA_LOAD_MULTICASTENS4_14ComposedLayoutINS4_7SwizzleILi3ELi4ELi3EEENS4_18smem_ptr_flag_bitsILi8EEENST_INS5_IJNSA_ILi8EEESH_EEENS5_IJSH_SB_EEEEEEEvNS4_8identityENS4_13SM90_TMA_LOADES1B_vS1C_EENS_8epilogue10collective6detail29Sm90TmaWarpSpecializedAdapterINS1G_15DefaultEpilogueISJ_SK_SK_NS1F_6thread17LinearCombinationISJ_Li1EffLNS1K_9ScaleType4KindE0ELNS_15FloatRoundStyleE2ESJ_EENS1_15EpilogueDefaultEEEEEvvEEEEvNT_6ParamsE:
[----:B------:R-:W-:Y:S01]  /*0000*/  LDC R1, c[0x0][0x28] ;  /* 0x00000a00ff017b82 */ /* 0x000fe20000000800 */
[----:B------:R-:W0:Y:S01]  /*0010*/  S2R R11, SR_TID.X ;  /* 0x00000000000b7919 */ /* 0x000e220000002100 */
[----:B------:R-:W-:Y:S01]  /*0020*/  ELECT P0, URZ, PT ;  /* 0x00000000003f782f */ /* 0x000fe20003800000 */
[----:B------:R-:W-:Y:S01]  /*0030*/  BSSY B0, `(.L_x_0) ;  /* 0x000000f000007945 */ /* 0x000fe20003800000 */
[--C-:B0-----:R-:W-:Y:S02]  /*0040*/  SHF.R.U32.HI R0, RZ, 0x5, R11.reuse ;  /* 0x00000005ff007819 */ /* 0x101fe4000001160b */
[----:B------:R-:W-:-:S03]  /*0050*/  SHF.R.U32.HI R5, RZ, 0x7, R11 ;  /* 0x00000007ff057819 */ /* 0x000fc6000001160b */
[----:B------:R-:W0:Y:S04]  /*0060*/  SHFL.IDX PT, R2, R0, RZ, 0x1f ;  /* 0x00001fff00027589 */ /* 0x000e2800000e0000 */
[----:B------:R1:W2:Y:S01]  /*0070*/  SHFL.IDX PT, R6, R5, RZ, 0x1f ;  /* 0x00001fff05067589 */ /* 0x0002a200000e0000 */
[----:B0-----:R-:W-:-:S13]  /*0080*/  ISETP.NE.OR P0, PT, R2, RZ, !P0 ;  /* 0x000000ff0200720c */ /* 0x001fda0004705670 */
[----:B-12---:R-:W-:Y:S05]  /*0090*/  @P0 BRA `(.L_x_1) ;  /* 0x0000000000200947 */ /* 0x006fea0003800000 */
[----:B------:R-:W-:Y:S02]  /*00a0*/  ULDC.64 UR4, c[0x0][0x198] ;  /* 0x0000660000047ab9 */ /* 0x000fe40000000a00 */
[----:B------:R-:W-:Y:S02]  /*00b0*/  UIADD3 UR6, UP0, UR4, 0xf0, URZ ;  /* 0x000000f004067890 */ /* 0x000fe4000ff1e03f */
[----:B------:R-:W-:Y:S02]  /*00c0*/  UIADD3 UR4, UP1, UR4, 0x1f0, URZ ;  /* 0x000001f004047890 */ /* 0x000fe4000ff3e03f */
[----:B------:R-:W-:Y:S02]  /*00d0*/  UIADD3.X UR7, URZ, UR5, URZ, UP0, !UPT ;  /* 0x000000053f077290 */ /* 0x000fe400087fe43f */
[----:B------:R-:W-:-:S07]  /*00e0*/  UIADD3.X UR5, URZ, UR5, URZ, UP1, !UPT ;  /* 0x000000053f057290 */ /* 0x000fce0008ffe43f */
[----:B------:R0:W-:Y:S02]  /*00f0*/  UTMACCTL.PF [UR6] ;  /* 0x00000000060079b9 */ /* 0x0001e40008040000 */
[----:B------:R0:W-:Y:S02]  /*0100*/  UTMACCTL.PF [UR4] ;  /* 0x00000000040079b9 */ /* 0x0001e40008040000 */
[----:B0-----:R-:W-:Y:S01]  /*0110*/  NOP ;  /* 0x0000000000007918 */ /* 0x001fe20000000000 */
.L_x_1:
[----:B------:R-:W-:Y:S05]  /*0120*/  BSYNC B0 ;  /* 0x0000000000007941 */ /* 0x000fea0003800000 */
.L_x_0:
[----:B------:R-:W0:Y:S01]  /*0130*/  SHFL.IDX PT, R7, R0, RZ, 0x1f ;  /* 0x00001fff00077589 */ /* 0x000e2200000e0000 */
[----:B------:R-:W-:Y:S02]  /*0140*/  SHF.R.S32.HI R4, RZ, 0x1f, R11 ;  /* 0x0000001fff047819 */ /* 0x000fe4000001140b */
[----:B0-----:R-:W-:-:S13]  /*0150*/  ISETP.NE.AND P0, PT, R7, RZ, PT ;  /* 0x000000ff0700720c */ /* 0x001fda0003f05270 */
[----:B------:R-:W-:Y:S05]  /*0160*/  @P0 BRA `(.L_x_2) ;  /* 0x0000000000600947 */ /* 0x000fea0003800000 */
[----:B------:R-:W0:Y:S01]  /*0170*/  S2UR UR8, SR_CgaCtaId ;  /* 0x00000000000879c3 */ /* 0x000e220000008800 */
[----:B------:R-:W-:Y:S01]  /*0180*/  UMOV UR4, 0x400 ;  /* 0x0000040000047882 */ /* 0x000fe20000000000 */
[----:B------:R-:W-:Y:S01]  /*0190*/  UMOV UR5, 0x1 ;  /* 0x0000000100057882 */ /* 0x000fe20000000000 */
[----:B------:R-:W-:Y:S01]  /*01a0*/  UMOV UR6, 0x2 ;  /* 0x0000000200067882 */ /* 0x000fe20000000000 */
[----:B------:R-:W-:Y:S01]  /*01b0*/  ELECT P0, URZ, PT ;  /* 0x00000000003f782f */ /* 0x000fe20003800000 */
[----:B------:R-:W-:-:S04]  /*01c0*/  UIADD3 UR6, -UR6, 0x100000, URZ ;  /* 0x0010000006067890 */ /* 0x000fc8000fffe13f */
[----:B------:R-:W-:Y:S02]  /*01d0*/  USHF.L.U32 UR7, UR6, 0xb, URZ ;  /* 0x0000000b06077899 */ /* 0x000fe4000800063f */
[----:B------:R-:W-:Y:S02]  /*01e0*/  USHF.L.U32 UR6, UR6, 0x1, URZ ;  /* 0x0000000106067899 */ /* 0x000fe4000800063f */
[----:B0-----:R-:W-:Y:S02]  /*01f0*/  ULEA UR8, UR8, UR4, 0x18 ;  /* 0x0000000408087291 */ /* 0x001fe4000f8ec03f */
[----:B------:R-:W-:-:S04]  /*0200*/  UIADD3 UR4, -UR5, 0x100000, URZ ;  /* 0x0010000005047890 */ /* 0x000fc8000fffe13f */
[----:B------:R-:W-:Y:S02]  /*0210*/  USHF.L.U32 UR5, UR4, 0xb, URZ ;  /* 0x0000000b04057899 */ /* 0x000fe4000800063f */
[----:B------:R-:W-:Y:S01]  /*0220*/  USHF.L.U32 UR4, UR4, 0x1, URZ ;  /* 0x0000000104047899 */ /* 0x000fe2000800063f */
[----:B------:R-:W0:Y:S11]  /*0230*/  FENCE.VIEW.ASYNC.S ;  /* 0x00000000000073c6 */ /* 0x000e360000000000 */
[----:B0-----:R0:W1:Y:S01]  /*0240*/  SYNCS.EXCH.64 URZ, [UR8], UR4 ;  /* 0x00000004083f75b2 */ /* 0x0010620008000100 */
[----:B------:R0:W2:Y:S01]  /*0250*/  SYNCS.EXCH.64 URZ, [UR8+0x28], UR6 ;  /* 0x00002806083f75b2 */ /* 0x0000a20008000100 */
[----:B------:R0:W3:Y:S01]  /*0260*/  SYNCS.EXCH.64 URZ, [UR8+0x8], UR4 ;  /* 0x00000804083f75b2 */ /* 0x0000e20008000100 */
[----:B------:R0:W4:Y:S01]  /*0270*/  SYNCS.EXCH.64 URZ, [UR8+0x30], UR6 ;  /* 0x00003006083f75b2 */ /* 0x0001220008000100 */
[----:B------:R0:W0:Y:S01]  /*0280*/  SYNCS.EXCH.64 URZ, [UR8+0x10], UR4 ;  /* 0x00001004083f75b2 */ /* 0x0000220008000100 */
[----:B------:R0:W0:Y:S01]  /*0290*/  SYNCS.EXCH.64 URZ, [UR8+0x38], UR6 ;  /* 0x00003806083f75b2 */ /* 0x0000220008000100 */
[----:B------:R0:W0:Y:S01]  /*02a0*/  SYNCS.EXCH.64 URZ, [UR8+0x18], UR4 ;  /* 0x00001804083f75b2 */ /* 0x0000220008000100 */
[----:B------:R0:W0:Y:S01]  /*02b0*/  SYNCS.EXCH.64 URZ, [UR8+0x40], UR6 ;  /* 0x00004006083f75b2 */ /* 0x0000220008000100 */
[----:B------:R0:W0:Y:S01]  /*02c0*/  SYNCS.EXCH.64 URZ, [UR8+0x20], UR4 ;  /* 0x00002004083f75b2 */ /* 0x0000220008000100 */
[----:B------:R0:W0:Y:S01]  /*02d0*/  SYNCS.EXCH.64 URZ, [UR8+0x48], UR6 ;  /* 0x00004806083f75b2 */ /* 0x0000220008000100 */
[----:B------:R-:W-:Y:S01]  /*02e0*/  NOP ;  /* 0x0000000000007918 */ /* 0x000fe20000000000 */
.L_x_2:
[----:B------:R-:W5:Y:S01]  /*02f0*/  SHFL.IDX PT, R9, R0, RZ, 0x1f ;  /* 0x00001fff00097589 */ /* 0x000f6200000e0000 */
[----:B------:R-:W-:Y:S01]  /*0300*/  LEA.HI R4, R4, R11, RZ, 0x7 ;  /* 0x0000000b04047211 */ /* 0x000fe200078f38ff */
[----:B------:R-:W1:Y:S01]  /*0310*/  S2UR UR13, SR_CTAID.X ;  /* 0x00000000000d79c3 */ /* 0x000e620000002500 */
[----:B------:R-:W-:Y:S01]  /*0320*/  ELECT P0, URZ, PT ;  /* 0x00000000003f782f */ /* 0x000fe20003800000 */
[----:B------:R2:W3:Y:S01]  /*0330*/  SHFL.IDX PT, R8, R0, RZ, 0x1f ;  /* 0x00001fff00087589 */ /* 0x0004e200000e0000 */
[----:B------:R-:W-:Y:S02]  /*0340*/  LOP3.LUT R4, R4, 0xffffff80, RZ, 0xc0, !PT ;  /* 0xffffff8004047812 */ /* 0x000fe400078ec0ff */
[----:B------:R-:W-:Y:S01]  /*0350*/  ELECT P1, URZ, PT ;  /* 0x00000000003f782f */ /* 0x000fe20003820000 */
[----:B------:R-:W-:Y:S01]  /*0360*/  NOP ;  /* 0x0000000000007918 */ /* 0x000fe20000000000 */
[----:B------:R-:W4:Y:S01]  /*0370*/  S2R R14, SR_CTAID.Y ;  /* 0x00000000000e7919 */ /* 0x000f220000002600 */
[----:B0-----:R-:W-:Y:S01]  /*0380*/  ULDC UR4, c[0x0][0x150] ;  /* 0x0000540000047ab9 */ /* 0x001fe20000000800 */
[----:B------:R-:W-:Y:S01]  /*0390*/  IMAD.IADD R10, R11, 0x1, -R4 ;  /* 0x000000010b0a7824 */ /* 0x000fe200078e0a04 */
[----:B------:R-:W0:Y:S01]  /*03a0*/  LDC R12, c[0x0][0x140] ;  /* 0x00005000ff0c7b82 */ /* 0x000e220000000800 */
[----:B------:R4:W4:Y:S01]  /*03b0*/  SHFL.IDX PT, R13, R5, RZ, 0x1f ;  /* 0x00001fff050d7589 */ /* 0x00092200000e0000 */
[----:B--2---:R-:W-:Y:S01]  /*03c0*/  SHF.R.S32.HI R0, RZ, 0x1f, R7 ;  /* 0x0000001fff007819 */ /* 0x004fe20000011407 */
[----:B------:R-:W-:Y:S01]  /*03d0*/  UMOV UR12, 0x80 ;  /* 0x00000080000c7882 */ /* 0x000fe20000000000 */
[----:B------:R-:W-:Y:S01]  /*03e0*/  SHF.R.S32.HI R23, RZ, 0x1f, R10 ;  /* 0x0000001fff177819 */ /* 0x000fe2000001140a */
[----:B------:R-:W-:Y:S01]  /*03f0*/  NOP ;  /* 0x0000000000007918 */ /* 0x000fe20000000000 */
[----:B------:R-:W-:Y:S01]  /*0400*/  LEA.HI R0, R0, R7, RZ, 0x2 ;  /* 0x0000000700007211 */ /* 0x000fe200078f10ff */
[----:B------:R-:W-:Y:S01]  /*0410*/  VIADD R40, R6, 0xffffffff ;  /* 0xffffffff06287836 */ /* 0x000fe20000000000 */
[----:B------:R-:W-:Y:S01]  /*0420*/  LEA.HI R3, R23, R10, RZ, 0x3 ;  /* 0x0000000a17037211 */ /* 0x000fe200078f18ff */
[----:B------:R-:W2:Y:S01]  /*0430*/  LDC R25, c[0x0][0x148] ;  /* 0x00005200ff197b82 */ /* 0x000ea20000000800 */
[----:B------:R-:W-:-:S02]  /*0440*/  LOP3.LUT R0, R0, 0x3ffffffc, RZ, 0xc0, !PT ;  /* 0x3ffffffc00007812 */ /* 0x000fc400078ec0ff */
[--C-:B------:R-:W-:Y:S02]  /*0450*/  SHF.R.S32.HI R4, RZ, 0x3, R3.reuse ;  /* 0x00000003ff047819 */ /* 0x100fe40000011403 */
[----:B-----5:R-:W-:Y:S01]  /*0460*/  ISETP.NE.OR P0, PT, R9, RZ, !P0 ;  /* 0x000000ff0900720c */ /* 0x020fe20004705670 */
[----:B------:R-:W-:Y:S01]  /*0470*/  IMAD.IADD R0, R7, 0x1, -R0 ;  /* 0x0000000107007824 */ /* 0x000fe200078e0a00 */
[----:B------:R-:W-:Y:S02]  /*0480*/  SHF.R.S32.HI R3, RZ, 0x1f, R3 ;  /* 0x0000001fff037819 */ /* 0x000fe40000011403 */
[----:B---3--:R-:W-:Y:S02]  /*0490*/  ISETP.NE.OR P1, PT, R8, RZ, !P1 ;  /* 0x000000ff0800720c */ /* 0x008fe40004f25670 */
[----:B------:R-:W-:Y:S01]  /*04a0*/  LEA.HI R3, R3, R4, RZ, 0x2 ;  /* 0x0000000403037211 */ /* 0x000fe200078f10ff */
[----:B------:R-:W3:Y:S01]  /*04b0*/  LDC R8, c[0x0][0x144] ;  /* 0x00005100ff087b82 */ /* 0x000ee20000000800 */
[----:B------:R-:W-:-:S02]  /*04c0*/  ISETP.GE.U32.AND P5, PT, R40, 0x2, PT ;  /* 0x000000022800780c */ /* 0x000fc40003fa6070 */
[----:B------:R-:W-:Y:S02]  /*04d0*/  LOP3.LUT R9, R3, 0xfffffffc, RZ, 0xc0, !PT ;  /* 0xfffffffc03097812 */ /* 0x000fe400078ec0ff */
[----:B------:R-:W-:Y:S01]  /*04e0*/  SHF.R.S32.HI R3, RZ, 0x1f, R2 ;  /* 0x0000001fff037819 */ /* 0x000fe20000011402 */
[----:B------:R-:W-:Y:S01]  /*04f0*/  VOTEU.ALL UP0, P0 ;  /* 0x00000000003f7886 */ /* 0x000fe20000000000 */
[----:B0-----:R-:W-:Y:S01]  /*0500*/  ISETP.EQ.U32.AND P3, PT, R12, 0x1, PT ;  /* 0x000000010c00780c */ /* 0x001fe20003f62070 */
[----:B------:R-:W-:Y:S01]  /*0510*/  IMAD.IADD R9, R4, 0x1, -R9 ;  /* 0x0000000104097824 */ /* 0x000fe200078e0a09 */
[----:B-1----:R-:W-:Y:S01]  /*0520*/  I2FP.F32.U32 R4, UR13 ;  /* 0x0000000d00047c45 */ /* 0x002fe20008201000 */
[----:B------:R-:W-:Y:S01]  /*0530*/  VOTEU.ALL UP1, P1 ;  /* 0x00000000003f7886 */ /* 0x000fe20000820000 */
[----:B------:R-:W0:Y:S01]  /*0540*/  @!UP0 S2UR UR7, SR_CgaCtaId ;  /* 0x00000000000789c3 */ /* 0x000e220000008800 */
[----:B----4-:R-:W-:Y:S01]  /*0550*/  I2FP.F32.U32 R5, R14 ;  /* 0x0000000e00057245 */ /* 0x010fe20000201000 */
[----:B------:R-:W-:-:S02]  /*0560*/  IMAD R0, R0, 0x4, R9 ;  /* 0x0000000400007824 */ /* 0x000fc400078e0209 */
[----:B------:R-:W-:Y:S01]  /*0570*/  FMUL R4, R4, UR4 ;  /* 0x0000000404047c20 */ /* 0x000fe20008400000 */
[----:B------:R-:W-:Y:S01]  /*0580*/  ULDC UR4, c[0x0][0x154] ;  /* 0x0000550000047ab9 */ /* 0x000fe20000000800 */
[----:B------:R-:W-:Y:S01]  /*0590*/  LEA.HI R3, R3, R2, RZ, 0x2 ;  /* 0x0000000203037211 */ /* 0x000fe200078f10ff */
[----:B------:R-:W-:Y:S01]  /*05a0*/  FMUL R5, R5, UR4 ;  /* 0x0000000405057c20 */ /* 0x000fe20008400000 */
[----:B------:R-:W-:Y:S01]  /*05b0*/  UMOV UR4, 0x20 ;  /* 0x0000002000047882 */ /* 0x000fe20000000000 */
[----:B------:R-:W1:Y:S01]  /*05c0*/  @!UP1 S2UR UR10, SR_CgaCtaId ;  /* 0x00000000000a99c3 */ /* 0x000e620000008800 */
[----:B------:R-:W4:Y:S01]  /*05d0*/  F2I.U32.TRUNC.NTZ R4, R4 ;  /* 0x0000000400047305 */ /* 0x000f22000020f000 */
[----:B------:R-:W-:Y:S01]  /*05e0*/  LOP3.LUT R3, R3, 0xfffffffc, RZ, 0xc0, !PT ;  /* 0xfffffffc03037812 */ /* 0x000fe200078ec0ff */
[----:B------:R-:W-:Y:S01]  /*05f0*/  @!UP0 UMOV UR6, 0x400 ;  /* 0x0000040000068882 */ /* 0x000fe20000000000 */
[----:B------:R-:W-:-:S04]  /*0600*/  @!UP0 UIADD3 UR4, -UR4, 0x100000, URZ ;  /* 0x0010000004048890 */ /* 0x000fc8000fffe13f */
[----:B------:R-:W-:Y:S02]  /*0610*/  @!UP0 USHF.L.U32 UR5, UR4, 0xb, URZ ;  /* 0x0000000b04058899 */ /* 0x000fe4000800063f */
[----:B------:R-:W-:Y:S01]  /*0620*/  @!UP0 USHF.L.U32 UR4, UR4, 0x1, URZ ;  /* 0x0000000104048899 */ /* 0x000fe2000800063f */
[----:B------:R-:W-:Y:S01]  /*0630*/  R2UR UR11, R13 ;  /* 0x000000000d0b72ca */ /* 0x000fe200000e0000 */
[----:B------:R-:W-:Y:S01]  /*0640*/  @!UP1 UMOV UR9, 0x400 ;  /* 0x0000040000099882 */ /* 0x000fe20000000000 */
[----:B------:R-:W-:Y:S01]  /*0650*/  IMAD.IADD R22, R2, 0x1, -R3 ;  /* 0x0000000102167824 */ /* 0x000fe200078e0a03 */
[----:B------:R-:W-:Y:S01]  /*0660*/  VOTEU.ALL UP2, P1 ;  /* 0x00000000003f7886 */ /* 0x000fe20000840000 */
[----:B------:R-:W5:Y:S01]  /*0670*/  F2I.U32.TRUNC.NTZ R5, R5 ;  /* 0x0000000500057305 */ /* 0x000f62000020f000 */
[----:B------:R-:W-:Y:S01]  /*0680*/  IMAD.SHL.U32 R3, R0, 0x4, RZ ;  /* 0x0000000400037824 */ /* 0x000fe200078e00ff */
[----:B------:R-:W-:Y:S01]  /*0690*/  VOTEU.ALL UP3, P1 ;  /* 0x00000000003f7886 */ /* 0x000fe20000860000 */
[----:B------:R-:W-:Y:S01]  /*06a0*/  VOTEU.ALL UP4, P1 ;  /* 0x00000000003f7886 */ /* 0x000fe20000880000 */
[----:B------:R-:W-:Y:S01]  /*06b0*/  VOTEU.ALL UP5, P1 ;  /* 0x00000000003f7886 */ /* 0x000fe200008a0000 */
[----:B------:R-:W-:Y:S01]  /*06c0*/  ISETP.NE.AND P1, PT, R22, 0x3, PT ;  /* 0x000000031600780c */ /* 0x000fe20003f25270 */
[----:B0-----:R-:W-:Y:S01]  /*06d0*/  @!UP0 ULEA UR8, UR7, UR6, 0x18 ;  /* 0x0000000607088291 */ /* 0x001fe2000f8ec03f */
[----:B------:R-:W-:Y:S01]  /*06e0*/  LOP3.LUT R12, R0, 0xc, R3, 0x78, !PT ;  /* 0x0000000c000c7812 */ /* 0x000fe200078e7803 */
[----:B------:R-:W-:-:S04]  /*06f0*/  @!UP1 UIADD3 UR6, -UR12, 0x100000, URZ ;  /* 0x001000000c069890 */ /* 0x000fc8000fffe13f */
[----:B------:R-:W-:Y:S02]  /*0700*/  @!UP1 USHF.L.U32 UR7, UR6, 0xb, URZ ;  /* 0x0000000b06079899 */ /* 0x000fe4000800063f */
[----:B------:R-:W-:Y:S01]  /*0710*/  @!UP1 USHF.L.U32 UR6, UR6, 0x1, URZ ;  /* 0x0000000106069899 */ /* 0x000fe2000800063f */
[----:B----4-:R-:W-:Y:S01]  /*0720*/  IMAD.MOV R7, RZ, RZ, -R4 ;  /* 0x000000ffff077224 */ /* 0x010fe200078e0a04 */
[----:B------:R-:W-:Y:S01]  /*0730*/  VOTEU.ALL UP0, P0 ;  /* 0x00000000003f7886 */ /* 0x000fe20000000000 */
[----:B------:R-:W-:Y:S02]  /*0740*/  ISETP.EQ.OR P1, PT, R22, RZ, !P1 ;  /* 0x000000ff1600720c */ /* 0x000fe40004f22670 */
[----:B---3--:R-:W-:Y:S01]  /*0750*/  IMAD R24, R8, R7, UR13 ;  /* 0x0000000d08187e24 */ /* 0x008fe2000f8e0207 */
[----:B-1----:R-:W-:Y:S01]  /*0760*/  @!UP1 ULEA UR9, UR10, UR9, 0x18 ;  /* 0x000000090a099291 */ /* 0x002fe2000f8ec03f */
[----:B-----5:R-:W-:Y:S01]  /*0770*/  IMAD.MOV R26, RZ, RZ, -R5 ;  /* 0x000000ffff1a7224 */ /* 0x020fe200078e0a05 */
[----:B------:R-:W-:Y:S01]  /*0780*/  VOTEU.ALL UP1, P0 ;  /* 0x00000000003f7886 */ /* 0x000fe20000020000 */
[----:B------:R-:W-:Y:S01]  /*0790*/  LOP3.LUT P0, RZ, R10, 0x7, RZ, 0xc0, !PT ;  /* 0x000000070aff7812 */ /* 0x000fe2000780c0ff */
[----:B------:R-:W0:Y:S02]  /*07a0*/  FENCE.VIEW.ASYNC.S ;  /* 0x00000000000073c6 */ /* 0x000e240000000000 */
[----:B0-----:R0:W1:Y:S01]  /*07b0*/  @!UP0 SYNCS.EXCH.64 URZ, [UR8+0x80], UR4 ;  /* 0x00008004083f85b2 */ /* 0x0010620008000100 */
[----:B--2---:R-:W-:Y:S01]  /*07c0*/  IMAD R3, R25, R26, R14 ;  /* 0x0000001a19037224 */ /* 0x004fe200078e020e */
[----:B------:R-:W-:-:S02]  /*07d0*/  ISETP.EQ.AND P1, PT, R6, RZ, P1 ;  /* 0x000000ff0600720c */ /* 0x000fc40000f22270 */
[----:B------:R-:W-:Y:S02]  /*07e0*/  ISETP.LT.U32.AND P0, PT, R12, 0x2, !P0 ;  /* 0x000000020c00780c */ /* 0x000fe40004701070 */
[----:B------:R-:W-:Y:S02]  /*07f0*/  ISETP.NE.AND P4, PT, R3, R12, PT ;  /* 0x0000000c0300720c */ /* 0x000fe40003f85270 */
[----:B------:R-:W-:Y:S02]  /*0800*/  SEL R7, RZ, 0x1, !P1 ;  /* 0x00000001ff077807 */ /* 0x000fe40004800000 */
[----:B------:R-:W-:Y:S02]  /*0810*/  ISETP.EQ.OR P4, PT, R24, RZ, !P4 ;  /* 0x000000ff1800720c */ /* 0x000fe40006782670 */
[----:B------:R-:W-:Y:S02]  /*0820*/  ISETP.NE.AND P2, PT, R6, RZ, PT ;  /* 0x000000ff0600720c */ /* 0x000fe40003f45270 */
[----:B------:R-:W-:Y:S01]  /*0830*/  PLOP3.LUT P0, PT, P0, P4, PT, 0x80, 0x0 ;  /* 0x000000000000781c */ /* 0x000fe20000709070 */
[----:B------:R0:W2:Y:S01]  /*0840*/  @!UP1 SYNCS.EXCH.64 URZ, [UR8+0x88], UR4 ;  /* 0x00008804083f95b2 */ /* 0x0000a20008000100 */
[----:B------:R-:W-:Y:S01]  /*0850*/  NOP ;  /* 0x0000000000007918 */ /* 0x000fe20000000000 */
[----:B------:R-:W-:Y:S01]  /*0860*/  SEL R7, R7, 0x2, P5 ;  /* 0x0000000207077807 */ /* 0x000fe20002800000 */
[----:B------:R0:W3:Y:S01]  /*0870*/  @!UP2 SYNCS.EXCH.64 URZ, [UR9+0x60], UR6 ;  /* 0x00006006093fa5b2 */ /* 0x0000e20008000100 */
[----:B------:R0:W4:Y:S01]  /*0880*/  @!UP3 SYNCS.EXCH.64 URZ, [UR9+0x68], UR6 ;  /* 0x00006806093fb5b2 */ /* 0x0001220008000100 */
[----:B------:R0:W0:Y:S01]  /*0890*/  @!UP4 SYNCS.EXCH.64 URZ, [UR9+0x70], UR6 ;  /* 0x00007006093fc5b2 */ /* 0x0000220008000100 */
[----:B------:R0:W0:Y:S01]  /*08a0*/  @!UP5 SYNCS.EXCH.64 URZ, [UR9+0x78], UR6 ;  /* 0x00007806093fd5b2 */ /* 0x0000220008000100 */
[----:B------:R-:W-:Y:S01]  /*08b0*/  NOP ;  /* 0x0000000000007918 */ /* 0x000fe20000000000 */
[----:B------:R-:W-:Y:S05]  /*08c0*/  @!P3 BRA `(.L_x_3) ;  /* 0x000000000008b947 */ /* 0x000fea0003800000 */
[----:B01234-:R-:W-:Y:S01]  /*08d0*/  UCGABAR_ARV ;  /* 0x00000000000079c7 */ /* 0x01ffe20008000000 */
[----:B------:R-:W-:Y:S05]  /*08e0*/  BRA `(.L_x_4) ;  /* 0x0000000000047947 */ /* 0x000fea0003800000 */
.L_x_3:
[----:B01234-:R-:W-:Y:S01]  /*08f0*/  NOP ;  /* 0x0000000000007918 */ /* 0x01ffe20000000000 */
.L_x_4:
[----:B------:R-:W-:Y:S01]  /*0900*/  ULDC.64 UR4, c[0x0][0x598] ;  /* 0x0001660000047ab9 */ /* 0x000fe20000000a00 */
[----:B------:R-:W-:Y:S01]  /*0910*/  ULDC.64 UR20, c[0x0][0x208] ;  /* 0x0000820000147ab9 */ /* 0x000fe20000000a00 */
[----:B------:R-:W-:-:S04]  /*0920*/  ISETP.NE.U32.AND P1, PT, RZ, UR4, PT ;  /* 0x00000004ff007c0c */ /* 0x000fc8000bf25070 */
[----:B------:R-:W-:-:S13]  /*0930*/  ISETP.NE.AND.EX P1, PT, RZ, UR5, PT, P1 ;  /* 0x00000005ff007c0c */ /* 0x000fda000bf25310 */
[----:B------:R-:W-:Y:S05]  /*0940*/  @!P1 BRA `(.L_x_5) ;  /* 0x00000000001c9947 */ /* 0x000fea0003800000 */
[----:B------:R-:W0:Y:S02]  /*0950*/  LDC.64 R2, c[0x0][0x598] ;  /* 0x00016600ff027b82 */ /* 0x000e240000000a00 */
[----:B0-----:R-:W2:Y:S02]  /*0960*/  LDG.E.64 R2, desc[UR20][R2.64] ;  /* 0x0000001402027981 */ /* 0x001ea4000c1e1b00 */
[----:B--2---:R-:W-:-:S04]  /*0970*/  ISETP.NE.U32.AND P1, PT, R2, RZ, PT ;  /* 0x000000ff0200720c */ /* 0x004fc80003f25070 */
[----:B------:R-:W-:-:S13]  /*0980*/  ISETP.NE.AND.EX P1, PT, R3, RZ, PT, P1 ;  /* 0x000000ff0300720c */ /* 0x000fda0003f25310 */
[----:B------:R-:W-:Y:S05]  /*0990*/  @!P1 BRA `(.L_x_5) ;  /* 0x0000000000089947 */ /* 0x000fea0003800000 */
[----:B------:R0:W5:Y:S01]  /*09a0*/  LD.E R13, desc[UR20][R2.64] ;  /* 0x00000014020d7980 */ /* 0x000162000c101900 */
[----:B------:R-:W-:Y:S05]  /*09b0*/  BRA `(.L_x_6) ;  /* 0x0000000000207947 */ /* 0x000fea0003800000 */
.L_x_5:
[----:B------:R-:W-:Y:S02]  /*09c0*/  ULDC.64 UR4, c[0x0][0x588] ;  /* 0x0001620000047ab9 */ /* 0x000fe40000000a00 */
[----:B------:R-:W-:-:S04]  /*09d0*/  ISETP.NE.U32.AND P1, PT, RZ, UR4, PT ;  /* 0x00000004ff007c0c */ /* 0x000fc8000bf25070 */
[----:B------:R-:W-:-:S13]  /*09e0*/  ISETP.NE.AND.EX P1, PT, RZ, UR5, PT, P1 ;  /* 0x00000005ff007c0c */ /* 0x000fda000bf25310 */
[----:B------:R-:W-:Y:S05]  /*09f0*/  @!P1 BRA `(.L_x_7) ;  /* 0x00000000000c9947 */ /* 0x000fea0003800000 */
[----:B------:R-:W0:Y:S02]  /*0a00*/  LDC.64 R2, c[0x0][0x588] ;  /* 0x00016200ff027b82 */ /* 0x000e240000000a00 */
[----:B0-----:R1:W5:Y:S01]  /*0a10*/  LDG.E R13, desc[UR20][R2.64] ;  /* 0x00000014020d7981 */ /* 0x001362000c1e1900 */
[----:B------:R-:W-:Y:S05]  /*0a20*/  BRA `(.L_x_6) ;  /* 0x0000000000047947 */ /* 0x000fea0003800000 */
.L_x_7:
[----:B------:R-:W2:Y:S02]  /*0a30*/  LDC R13, c[0x0][0x580] ;  /* 0x00016000ff0d7b82 */ /* 0x000ea40000000800 */
.L_x_6:
[----:B------:R-:W-:Y:S02]  /*0a40*/  ULDC.64 UR4, c[0x0][0x5a0] ;  /* 0x0001680000047ab9 */ /* 0x000fe40000000a00 */
[----:B------:R-:W-:-:S04]  /*0a50*/  ISETP.NE.U32.AND P1, PT, RZ, UR4, PT ;  /* 0x00000004ff007c0c */ /* 0x000fc8000bf25070 */
[----:B------:R-:W-:-:S13]  /*0a60*/  ISETP.NE.AND.EX P1, PT, RZ, UR5, PT, P1 ;  /* 0x00000005ff007c0c */ /* 0x000fda000bf25310 */
[----:B------:R-:W-:Y:S05]  /*0a70*/  @!P1 BRA `(.L_x_8) ;  /* 0x00000000001c9947 */ /* 0x000fea0003800000 */
[----:B01----:R-:W0:Y:S02]  /*0a80*/  LDC.64 R2, c[0x0][0x5a0] ;  /* 0x00016800ff027b82 */ /* 0x003e240000000a00 */
[----:B0-----:R-:W3:Y:S02]  /*0a90*/  LDG.E.64 R2, desc[UR20][R2.64] ;  /* 0x0000001402027981 */ /* 0x001ee4000c1e1b00 */
[----:B---3--:R-:W-:-:S04]  /*0aa0*/  ISETP.NE.U32.AND P1, PT, R2, RZ, PT ;  /* 0x000000ff0200720c */ /* 0x008fc80003f25070 */
[----:B------:R-:W-:-:S13]  /*0ab0*/  ISETP.NE.AND.EX P1, PT, R3, RZ, PT, P1 ;  /* 0x000000ff0300720c */ /* 0x000fda0003f25310 */
[----:B------:R-:W-:Y:S05]  /*0ac0*/  @!P1 BRA `(.L_x_8) ;  /* 0x0000000000089947 */ /* 0x000fea0003800000 */
[----:B------:R0:W5:Y:S01]  /*0ad0*/  LD.E R16, desc[UR20][R2.64] ;  /* 0x0000001402107980 */ /* 0x000162000c101900 */
[----:B------:R-:W-:Y:S05]  /*0ae0*/  BRA `(.L_x_9) ;  /* 0x0000000000207947 */ /* 0x000fea0003800000 */
.L_x_8:
[----:B------:R-:W-:Y:S02]  /*0af0*/  ULDC.64 UR4, c[0x0][0x590] ;  /* 0x0001640000047ab9 */ /* 0x000fe40000000a00 */
[----:B------:R-:W-:-:S04]  /*0b00*/  ISETP.NE.U32.AND P1, PT, RZ, UR4, PT ;  /* 0x00000004ff007c0c */ /* 0x000fc8000bf25070 */
[----:B------:R-:W-:-:S13]  /*0b10*/  ISETP.NE.AND.EX P1, PT, RZ, UR5, PT, P1 ;  /* 0x00000005ff007c0c */ /* 0x000fda000bf25310 */
[----:B------:R-:W-:Y:S05]  /*0b20*/  @!P1 BRA `(.L_x_10) ;  /* 0x00000000000c9947 */ /* 0x000fea0003800000 */
[----:B------:R-:W3:Y:S02]  /*0b30*/  LDC.64 R16, c[0x0][0x590] ;  /* 0x00016400ff107b82 */ /* 0x000ee40000000a00 */
[----:B---3--:R3:W5:Y:S01]  /*0b40*/  LDG.E R16, desc[UR20][R16.64] ;  /* 0x0000001410107981 */ /* 0x008762000c1e1900 */
[----:B------:R-:W-:Y:S05]  /*0b50*/  BRA `(.L_x_9) ;  /* 0x0000000000047947 */ /* 0x000fea0003800000 */
.L_x_10:
[----:B------:R-:W4:Y:S02]  /*0b60*/  LDC R16, c[0x0][0x584] ;  /* 0x00016100ff107b82 */ /* 0x000f240000000800 */
.L_x_9:
[----:B------:R-:W1:Y:S01]  /*0b70*/  LDC R0, c[0x0][0x65c] ;  /* 0x00019700ff007b82 */ /* 0x000e620000000800 */
[----:B------:R-:W-:Y:S01]  /*0b80*/  ULDC UR8, c[0x0][0x28c] ;  /* 0x0000a30000087ab9 */ /* 0x000fe20000000800 */
[----:B------:R-:W-:Y:S01]  /*0b90*/  ISETP.NE.AND P1, PT, R6, 0x2, PT ;  /* 0x000000020600780c */ /* 0x000fe20003f25270 */
[----:B------:R-:W-:Y:S01]  /*0ba0*/  UIADD3 UR8, UR8, 0x7f, URZ ;  /* 0x0000007f08087890 */ /* 0x000fe2000fffe03f */
[----:B------:R-:W-:Y:S01]  /*0bb0*/  IMAD.U32 R4, RZ, RZ, UR13 ;  /* 0x0000000dff047e24 */ /* 0x000fe2000f8e00ff */
[----:B------:R-:W-:Y:S01]  /*0bc0*/  UMOV UR5, URZ ;  /* 0x0000003f00057c82 */ /* 0x000fe20008000000 */
[----:B------:R-:W-:Y:S01]  /*0bd0*/  UMOV UR4, URZ ;  /* 0x0000003f00047c82 */ /* 0x000fe20008000000 */
[----:B------:R-:W-:-:S04]  /*0be0*/  USHF.R.S32.HI UR9, URZ, 0x1f, UR8 ;  /* 0x0000001f3f097899 */ /* 0x000fc80008011408 */
[----:B------:R-:W-:Y:S01]  /*0bf0*/  ULEA.HI UR9, UR9, UR8, URZ, 0x7 ;  /* 0x0000000809097291 */ /* 0x000fe2000f8f383f */
[----:B-1----:R-:W-:-:S13]  /*0c00*/  ISETP.NE.AND P4, PT, R0, 0x1, PT ;  /* 0x000000010000780c */ /* 0x002fda0003f85270 */
[----:B0-----:R-:W0:Y:S01]  /*0c10*/  @P4 LDC R3, c[0x0][0x10] ;  /* 0x00000400ff034b82 */ /* 0x001e220000000800 */
[----:B------:R-:W-:Y:S02]  /*0c20*/  @P4 IMAD.MOV.U32 R15, RZ, RZ, RZ ;  /* 0x000000ffff0f4224 */ /* 0x000fe400078e00ff */
[----:B------:R-:W-:-:S05]  /*0c30*/  @P4 IMAD.MOV.U32 R5, RZ, RZ, RZ ;  /* 0x000000ffff054224 */ /* 0x000fca00078e00ff */
[----:B------:R-:W1:Y:S01]  /*0c40*/  @!P4 LDC R9, c[0x0][0xc] ;  /* 0x00000300ff09cb82 */ /* 0x000e620000000800 */
[----:B------:R-:W-:Y:S01]  /*0c50*/  ULDC UR6, c[0x0][0xc] ;  /* 0x0000030000067ab9 */ /* 0x000fe20000000800 */
[----:B------:R-:W-:Y:S02]  /*0c60*/  ULDC UR7, c[0x0][0x10] ;  /* 0x0000040000077ab9 */ /* 0x000fe40000000800 */
[----:B------:R-:W-:-:S04]  /*0c70*/  UIMAD.WIDE.U32 UR6, UR6, UR7, URZ ;  /* 0x00000007060672a5 */ /* 0x000fc8000f8e003f */
[----:B------:R-:W3:Y:S01]  /*0c80*/  LDC R8, c[0x0][0x14] ;  /* 0x00000500ff087b82 */ /* 0x000ee20000000800 */
[----:B0-----:R-:W-:Y:S01]  /*0c90*/  @P4 IMAD.WIDE.U32 R2, R3, UR13, R14 ;  /* 0x0000000d03024c25 */ /* 0x001fe2000f8e000e */
[----:B------:R-:W-:-:S03]  /*0ca0*/  USHF.R.S32.HI UR13, URZ, 0x7, UR9 ;  /* 0x000000073f0d7899 */ /* 0x000fc60008011409 */
[----:B------:R-:W-:Y:S02]  /*0cb0*/  @P4 IMAD.IADD R3, R3, 0x1, R5 ;  /* 0x0000000103034824 */ /* 0x000fe400078e0205 */
[----:B------:R-:W-:Y:S02]  /*0cc0*/  IMAD.MOV.U32 R5, RZ, RZ, RZ ;  /* 0x000000ffff057224 */ /* 0x000fe400078e00ff */
[----:B-1----:R-:W-:-:S04]  /*0cd0*/  @!P4 IMAD.WIDE.U32 R4, R14, R9, R4 ;  /* 0x000000090e04c225 */ /* 0x002fc800078e0004 */
[----:B------:R-:W-:Y:S02]  /*0ce0*/  @!P4 IMAD.MOV.U32 R2, RZ, RZ, R4 ;  /* 0x000000ffff02c224 */ /* 0x000fe400078e0004 */
[C---:B---3--:R-:W-:Y:S02]  /*0cf0*/  IMAD R17, R8.reuse, UR7, RZ ;  /* 0x0000000708117c24 */ /* 0x048fe4000f8e02ff */
[----:B------:R-:W-:Y:S01]  /*0d00*/  IMAD.WIDE.U32 R8, R8, UR6, RZ ;  /* 0x0000000608087c25 */ /* 0x000fe2000f8e00ff */
[----:B------:R-:W-:-:S03]  /*0d10*/  ULDC.64 UR6, c[0x0][0x650] ;  /* 0x0001940000067ab9 */ /* 0x000fc60000000a00 */
[----:B------:R-:W-:Y:S02]  /*0d20*/  @!P4 IMAD.MOV.U32 R3, RZ, RZ, R5 ;  /* 0x000000ffff03c224 */ /* 0x000fe400078e0005 */
[----:B------:R-:W-:Y:S01]  /*0d30*/  IMAD.IADD R0, R9, 0x1, R17 ;  /* 0x0000000109007824 */ /* 0x000fe200078e0211 */
[----:B------:R-:W-:Y:S06]  /*0d40*/  @P1 BRA `(.L_x_11) ;  /* 0x0000000000201947 */ /* 0x000fec0003800000 */
[----:B------:R-:W-:Y:S01]  /*0d50*/  UISETP.GE.U32.AND UP0, UPT, UR13, 0x5, UPT ;  /* 0x000000050d00788c */ /* 0x000fe2000bf06070 */
[----:B------:R-:W-:Y:S01]  /*0d60*/  IADD3 R2, P1, R2, R8, RZ ;  /* 0x0000000802027210 */ /* 0x000fe20007f3e0ff */
[----:B------:R-:W-:-:S04]  /*0d70*/  UIMAD.WIDE.U32 UR4, UR13, -0x33333333, URZ ;  /* 0xcccccccd0d0478a5 */ /* 0x000fc8000f8e003f */
[----:B------:R-:W-:Y:S01]  /*0d80*/  USHF.R.U32.HI UR5, URZ, 0x2, UR5 ;  /* 0x000000023f057899 */ /* 0x000fe20008011605 */
[----:B------:R-:W-:Y:S02]  /*0d90*/  IMAD.X R3, R0, 0x1, R3, P1 ;  /* 0x0000000100037824 */ /* 0x000fe400008e0603 */
[----:B------:R-:W-:Y:S02]  /*0da0*/  UMOV UR4, URZ ;  /* 0x0000003f00047c82 */ /* 0x000fe40008000000 */
[----:B------:R-:W-:Y:S02]  /*0db0*/  @UP0 ULOP3.LUT UR4, UR5, 0x1, URZ, 0xc0, !UPT ;  /* 0x0000000105040892 */ /* 0x000fe4000f8ec03f */
[----:B------:R-:W-:-:S12]  /*0dc0*/  UIMAD UR5, UR5, -0x5, UR13 ;  /* 0xfffffffb050578a4 */ /* 0x000fd8000f8e020d */
.L_x_11:
[----:B------:R-:W-:Y:S01]  /*0dd0*/  ISETP.GE.U32.AND P1, PT, R2, UR6, PT ;  /* 0x0000000602007c0c */ /* 0x000fe2000bf26070 */
[----:B------:R-:W-:Y:S01]  /*0de0*/  IMAD.MOV.U32 R6, RZ, RZ, -0x1 ;  /* 0xffffffffff067424 */ /* 0x000fe200078e00ff */
[----:B------:R-:W-:Y:S01]  /*0df0*/  PRMT R17, RZ, 0x7610, R17 ;  /* 0x00007610ff117816 */ /* 0x000fe20000000011 */
[----:B------:R-:W-:Y:S01]  /*0e00*/  IMAD.MOV.U32 R4, RZ, RZ, -0x1 ;  /* 0xffffffffff047424 */ /* 0x000fe200078e00ff */
[----:B------:R-:W-:Y:S01]  /*0e10*/  ISETP.GE.U32.AND.EX P1, PT, R3, UR7, PT, P1 ;  /* 0x0000000703007c0c */ /* 0x000fe2000bf26110 */
[----:B------:R-:W-:-:S12]  /*0e20*/  IMAD.MOV.U32 R5, RZ, RZ, -0x1 ;  /* 0xffffffffff057424 */ /* 0x000fd800078e00ff */
[----:B------:R-:W-:Y:S05]  /*0e30*/  @P1 BRA `(.L_x_12) ;  /* 0x0000000400241947 */ /* 0x000fea0003800000 */
[----:B------:R-:W0:Y:S01]  /*0e40*/  LDC.64 R28, c[0x0][0x628] ;  /* 0x00018a00ff1c7b82 */ /* 0x000e220000000a00 */
[----:B------:R-:W-:Y:S02]  /*0e50*/  IMAD.MOV.U32 R4, RZ, RZ, R2 ;  /* 0x000000ffff047224 */ /* 0x000fe400078e0002 */
[----:B------:R-:W-:-:S05]  /*0e60*/  IMAD.MOV.U32 R5, RZ, RZ, R3 ;  /* 0x000000ffff057224 */ /* 0x000fca00078e0003 */
[----:B------:R-:W1:Y:S08]  /*0e70*/  LDC R6, c[0x0][0x630] ;  /* 0x00018c00ff067b82 */ /* 0x000e700000000800 */
[----:B------:R-:W3:Y:S01]  /*0e80*/  LDC.64 R30, c[0x0][0x620] ;  /* 0x00018800ff1e7b82 */ /* 0x000ee20000000a00 */
[----:B0-----:R-:W-:-:S04]  /*0e90*/  ISETP.NE.U32.AND P1, PT, R28, RZ, PT ;  /* 0x000000ff1c00720c */ /* 0x001fc80003f25070 */
[----:B------:R-:W-:-:S13]  /*0ea0*/  ISETP.NE.AND.EX P1, PT, R29, RZ, PT, P1 ;  /* 0x000000ff1d00720c */ /* 0x000fda0003f25310 */
[----:B-1-3--:R-:W-:Y:S05]  /*0eb0*/  @!P1 BRA `(.L_x_13) ;  /* 0x0000000000289947 */ /* 0x00afea0003800000 */
[----:B------:R-:W0:Y:S02]  /*0ec0*/  LDC R17, c[0x0][0x634] ;  /* 0x00018d00ff117b82 */ /* 0x000e240000000800 */
[----:B0-----:R-:W-:-:S05]  /*0ed0*/  IADD3 R17, P1, R2, R17, RZ ;  /* 0x0000001102117210 */ /* 0x001fca0007f3e0ff */
[----:B------:R-:W-:-:S04]  /*0ee0*/  IMAD.X R27, RZ, RZ, R3, P1 ;  /* 0x000000ffff1b7224 */ /* 0x000fc800008e0603 */
[----:B------:R-:W-:-:S04]  /*0ef0*/  IMAD.WIDE.U32 R4, R27, R28, RZ ;  /* 0x0000001c1b047225 */ /* 0x000fc800078e00ff */
[----:B------:R-:W-:-:S04]  /*0f00*/  IMAD.WIDE.U32 R18, P1, R17, R29, R4 ;  /* 0x0000001d11127225 */ /* 0x000fc80007820004 */
[----:B------:R-:W-:-:S04]  /*0f10*/  IMAD.WIDE.U32 R4, R17, R28, RZ ;  /* 0x0000001c11047225 */ /* 0x000fc800078e00ff */
[----:B------:R-:W-:Y:S01]  /*0f20*/  IMAD.X R21, RZ, RZ, RZ, P1 ;  /* 0x000000ffff157224 */ /* 0x000fe200008e06ff */
[----:B------:R-:W-:Y:S01]  /*0f30*/  IADD3 RZ, P1, R5, R18, RZ ;  /* 0x0000001205ff7210 */ /* 0x000fe20007f3e0ff */
[----:B------:R-:W-:-:S04]  /*0f40*/  IMAD.MOV.U32 R20, RZ, RZ, R19 ;  /* 0x000000ffff147224 */ /* 0x000fc800078e0013 */
[----:B------:R-:W-:-:S08]  /*0f50*/  IMAD.WIDE.U32.X R4, R27, R29, R20, P1 ;  /* 0x0000001d1b047225 */ /* 0x000fd000008e0414 */
.L_x_13:
[----:B------:R-:W0:Y:S01]  /*0f60*/  LDC.64 R32, c[0x0][0x640] ;  /* 0x00019000ff207b82 */ /* 0x000e220000000a00 */
[-CC-:B------:R-:W-:Y:S01]  /*0f70*/  SHF.R.U64 R37, R4, R6.reuse, R5.reuse ;  /* 0x0000000604257219 */ /* 0x180fe20000001205 */
[----:B------:R-:W-:Y:S01]  /*0f80*/  IMAD.MOV.U32 R35, RZ, RZ, 0x1 ;  /* 0x00000001ff237424 */ /* 0x000fe200078e00ff */
[----:B------:R-:W-:Y:S02]  /*0f90*/  SHF.R.U32.HI R4, RZ, R6, R5 ;  /* 0x00000006ff047219 */ /* 0x000fe40000011605 */
[----:B------:R-:W-:-:S03]  /*0fa0*/  IADD3 R17, P1, RZ, -R37, RZ ;  /* 0x80000025ff117210 */ /* 0x000fc60007f3e0ff */
[----:B------:R-:W1:Y:S02]  /*0fb0*/  LDC R18, c[0x0][0x618] ;  /* 0x00018600ff127b82 */ /* 0x000e640000000800 */
[----:B------:R-:W-:-:S04]  /*0fc0*/  IMAD.X R5, RZ, RZ, ~R4, P1 ;  /* 0x000000ffff057224 */ /* 0x000fc800008e0e04 */
[-C--:B------:R-:W-:Y:S02]  /*0fd0*/  IMAD R6, R5, R30.reuse, RZ ;  /* 0x0000001e05067224 */ /* 0x080fe400078e02ff */
[----:B------:R-:W3:Y:S01]  /*0fe0*/  LDC R19, c[0x0][0x608] ;  /* 0x00018200ff137b82 */ /* 0x000ee20000000800 */
[----:B------:R-:W-:-:S04]  /*0ff0*/  IMAD.WIDE.U32 R4, R17, R30, R2 ;  /* 0x0000001e11047225 */ /* 0x000fc800078e0002 */
[----:B------:R-:W-:-:S03]  /*1000*/  IMAD R17, R17, R31, R6 ;  /* 0x0000001f11117224 */ /* 0x000fc600078e0206 */
[----:B------:R-:W2:Y:S01]  /*1010*/  LDC R28, c[0x0][0x658] ;  /* 0x00019600ff1c7b82 */ /* 0x000ea20000000800 */
[----:B------:R-:W-:Y:S01]  /*1020*/  IMAD.IADD R5, R5, 0x1, R17 ;  /* 0x0000000105057824 */ /* 0x000fe200078e0211 */
[----:B0-----:R-:W-:Y:S01]  /*1030*/  ISETP.NE.U32.AND P1, PT, R32, RZ, PT ;  /* 0x000000ff2000720c */ /* 0x001fe20003f25070 */
[----:B------:R-:W-:-:S03]  /*1040*/  IMAD.MOV.U32 R17, RZ, RZ, -0x1 ;  /* 0xffffffffff117424 */ /* 0x000fc600078e00ff */
[----:B------:R-:W-:Y:S02]  /*1050*/  ISETP.NE.AND.EX P1, PT, R33, RZ, PT, P1 ;  /* 0x000000ff2100720c */ /* 0x000fe40003f25310 */
[----:B------:R-:W0:Y:S01]  /*1060*/  LDC R31, c[0x0][0x600] ;  /* 0x00018000ff1f7b82 */ /* 0x000e220000000800 */
[-CC-:B-1----:R-:W-:Y:S02]  /*1070*/  SHF.R.U64 R29, R4, R18.reuse, R5.reuse ;  /* 0x00000012041d7219 */ /* 0x182fe40000001205 */
[----:B------:R-:W-:-:S05]  /*1080*/  SHF.R.U32.HI R4, RZ, R18, R5 ;  /* 0x00000012ff047219 */ /* 0x000fca0000011605 */
[----:B------:R-:W1:Y:S01]  /*1090*/  LDC R30, c[0x0][0x648] ;  /* 0x00019200ff1e7b82 */ /* 0x000e620000000800 */
[-CC-:B---3--:R-:W-:Y:S02]  /*10a0*/  SHF.R.U64 R39, R29, R19.reuse, R4.reuse ;  /* 0x000000131d277219 */ /* 0x188fe40000001204 */
[----:B------:R-:W-:-:S05]  /*10b0*/  SHF.R.U32.HI R5, RZ, R19, R4 ;  /* 0x00000013ff057219 */ /* 0x000fca0000011604 */
[----:B------:R-:W3:Y:S01]  /*10c0*/  LDC R34, c[0x0][0x638] ;  /* 0x00018e00ff227b82 */ /* 0x000ee20000000800 */
[-C--:B--2---:R-:W-:Y:S02]  /*10d0*/  SHF.L.U32 R4, R17, R28.reuse, RZ ;  /* 0x0000001c11047219 */ /* 0x084fe400000006ff */
[--C-:B------:R-:W-:Y:S02]  /*10e0*/  SHF.R.U64 R38, R39, R28, R5.reuse ;  /* 0x0000001c27267219 */ /* 0x100fe40000001205 */
[----:B------:R-:W-:Y:S02]  /*10f0*/  LOP3.LUT R6, RZ, R4, RZ, 0x33, !PT ;  /* 0x00000004ff067212 */ /* 0x000fe400078e33ff */
[----:B------:R-:W-:Y:S01]  /*1100*/  SHF.R.U32.HI R5, RZ, R28, R5 ;  /* 0x0000001cff057219 */ /* 0x000fe20000011605 */
[----:B------:R-:W2:Y:S01]  /*1110*/  LDC R36, c[0x0][0x610] ;  /* 0x00018400ff247b82 */ /* 0x000ea20000000800 */
[----:B------:R-:W-:Y:S01]  /*1120*/  IMAD.MOV.U32 R4, RZ, RZ, R38 ;  /* 0x000000ffff047224 */ /* 0x000fe200078e0026 */
[----:B------:R-:W-:Y:S06]  /*1130*/  @!P1 BRA `(.L_x_14) ;  /* 0x0000000000289947 */ /* 0x000fec0003800000 */
[----:B------:R-:W4:Y:S02]  /*1140*/  LDC R17, c[0x0][0x64c] ;  /* 0x00019300ff117b82 */ /* 0x000f240000000800 */
[----:B----4-:R-:W-:-:S05]  /*1150*/  IADD3 R17, P1, R38, R17, RZ ;  /* 0x0000001126117210 */ /* 0x010fca0007f3e0ff */
        /* <DEDUP_REMOVED lines=8> */
.L_x_14:
[----:B-1----:R-:W-:Y:S01]  /*11e0*/  SHF.R.U64 R15, R4, R30, R5 ;  /* 0x0000001e040f7219 */ /* 0x002fe20000001205 */
[----:B------:R-:W-:Y:S01]  /*11f0*/  @P4 IMAD R24, R25, R26, R14 ;  /* 0x0000001a19184224 */ /* 0x000fe200078e020e */
[----:B------:R-:W-:Y:S01]  /*1200*/  LOP3.LUT R5, R39, R6, RZ, 0xc0, !PT ;  /* 0x0000000627057212 */ /* 0x000fe200078ec0ff */
[----:B0-----:R-:W-:Y:S01]  /*1210*/  VIADD R6, R31, 0xffffffff ;  /* 0xffffffff1f067836 */ /* 0x001fe20000000000 */
[----:B------:R-:W-:Y:S01]  /*1220*/  SHF.L.U32 R4, R35, R28, RZ ;  /* 0x0000001c23047219 */ /* 0x000fe200000006ff */
[----:B------:R-:W-:-:S03]  /*1230*/  IMAD.MOV R17, RZ, RZ, -R15 ;  /* 0x000000ffff117224 */ /* 0x000fc600078e0a0f */
[----:B------:R-:W-:Y:S01]  /*1240*/  LOP3.LUT R29, R29, R6, RZ, 0xc0, !PT ;  /* 0x000000061d1d7212 */ /* 0x000fe200078ec0ff */
[----:B------:R-:W-:Y:S02]  /*1250*/  IMAD R5, R4, R15, R5 ;  /* 0x0000000f04057224 */ /* 0x000fe400078e0205 */
[----:B---3--:R-:W-:Y:S02]  /*1260*/  IMAD R4, R17, R34, R38 ;  /* 0x0000002211047224 */ /* 0x008fe400078e0226 */
[----:B--2---:R-:W-:Y:S02]  /*1270*/  IMAD R6, R5, R36, R24 ;  /* 0x0000002405067224 */ /* 0x004fe400078e0218 */
[----:B------:R-:W-:Y:S02]  /*1280*/  IMAD R5, R4, R31, R29 ;  /* 0x0000001f04057224 */ /* 0x000fe400078e021d */
[----:B------:R-:W-:-:S03]  /*1290*/  IMAD.MOV.U32 R17, RZ, RZ, 0x1 ;  /* 0x00000001ff117424 */ /* 0x000fc600078e00ff */
[----:B------:R-:W-:Y:S02]  /*12a0*/  SEL R4, R5, R6, !P4 ;  /* 0x0000000605047207 */ /* 0x000fe40006000000 */
[----:B------:R-:W-:Y:S01]  /*12b0*/  SEL R6, R6, R5, !P4 ;  /* 0x0000000506067207 */ /* 0x000fe20006000000 */
[----:B------:R-:W-:-:S07]  /*12c0*/  IMAD.MOV.U32 R5, RZ, RZ, R37 ;  /* 0x000000ffff057224 */ /* 0x000fce00078e0025 */
.L_x_12:
[----:B------:R-:W-:Y:S05]  /*12d0*/  @!P3 BRA `(.L_x_15) ;  /* 0x00000000000cb947 */ /* 0x000fea0003800000 */
[----:B------:R-:W-:Y:S01]  /*12e0*/  UCGABAR_WAIT ;  /* 0x0000000000007dc7 */ /* 0x000fe20008000000 */
[----:B------:R-:W-:Y:S01]  /*12f0*/  CCTL.IVALL ;  /* 0x00000000ff00798f */ /* 0x000fe20002000000 */
[----:B------:R-:W-:Y:S05]  /*1300*/  BRA `(.L_x_16) ;  /* 0x0000000000047947 */ /* 0x000fea0003800000 */
.L_x_15:
[----:B------:R-:W-:Y:S06]  /*1310*/  BAR.SYNC.DEFER_BLOCKING 0x0 ;  /* 0x0000000000007b1d */ /* 0x000fec0000010000 */
.L_x_16:
[----:B------:R-:W-:Y:S05]  /*1320*/  @!P2 BRA `(.L_x_17) ;  /* 0x000000440050a947 */ /* 0x000fea0003800000 */
[----:B------:R-:W-:-:S13]  /*1330*/  ISETP.GT.U32.AND P1, PT, R40, 0x1, PT ;  /* 0x000000012800780c */ /* 0x000fda0003f24070 */
[----:B------:R-:W-:Y:S05]  /*1340*/  @P1 EXIT ;  /* 0x000000000000194d */ /* 0x000fea0003800000 */
.L_x_18:
[----:B------:R-:W-:-:S08]  /*1350*/  NOP ;  /* 0x0000000000007918 */ /* 0x000fd00000000000 */
[----:B------:R-:W0:Y:S02]  /*1360*/  USETMAXREG.TRY_ALLOC.CTAPOOL UP0, 0xe8 ;  /* 0x000000e8000079c8 */ /* 0x000e240008000600 */
[----:B0-----:R-:W-:-:S13]  /*1370*/  PLOP3.LUT P1, PT, PT, PT, UP0, 0x80, 0x0 ;  /* 0x000000000000781c */ /* 0x001fda0003f2f008 */
[----:B------:R-:W-:Y:S05]  /*1380*/  @!P1 BRA `(.L_x_18) ;  /* 0xfffffffc00f09947 */ /* 0x000fea000383ffff */
[----:B------:R-:W-:-:S13]  /*1390*/  LOP3.LUT P1, RZ, R17, 0xff, RZ, 0xc0, !PT ;  /* 0x000000ff11ff7812 */ /* 0x000fda000782c0ff */
[----:B------:R-:W-:Y:S05]  /*13a0*/  @!P1 EXIT ;  /* 0x000000000000994d */ /* 0x000fea0003800000 */
[----:B------:R-:W0:Y:S01]  /*13b0*/  S2UR UR6, SR_CgaCtaId ;  /* 0x00000000000679c3 */ /* 0x000e220000008800 */
[CC--:B------:R-:W-:Y:S01]  /*13c0*/  LEA.HI R11, R23.reuse, R10.reuse, RZ, 0x2 ;  /* 0x0000000a170b7211 */ /* 0x0c0fe200078f10ff */
[----:B------:R-:W-:Y:S01]  /*13d0*/  UIADD3 UR7, UR11, -0x1, URZ ;  /* 0xffffffff0b077890 */ /* 0x000fe2000fffe03f */
[----:B------:R-:W-:Y:S01]  /*13e0*/  LEA.HI R23, R23, R10, RZ, 0x5 ;  /* 0x0000000a17177211 */ /* 0x000fe200078f28ff */
[----:B------:R-:W-:Y:S01]  /*13f0*/  UMOV UR9, 0x400 ;  /* 0x0000040000097882 */ /* 0x000fe20000000000 */
[--C-:B------:R-:W-:Y:S01]  /*1400*/  SHF.R.S32.HI R14, RZ, 0x2, R11.reuse ;  /* 0x00000002ff0e7819 */ /* 0x100fe2000001140b */
[----:B------:R-:W-:Y:S01]  /*1410*/  UISETP.LT.AND UP0, UPT, UR13, 0x1, UPT ;  /* 0x000000010d00788c */ /* 0x000fe2000bf01270 */
[----:B------:R-:W-:Y:S01]  /*1420*/  SHF.R.S32.HI R15, RZ, 0x1f, R11 ;  /* 0x0000001fff0f7819 */ /* 0x000fe2000001140b */
[----:B------:R-:W-:Y:S01]  /*1430*/  USHF.L.U32 UR22, UR13, 0x1, URZ ;  /* 0x000000010d167899 */ /* 0x000fe2000800063f */
[----:B------:R-:W-:Y:S01]  /*1440*/  SHF.R.S32.HI R23, RZ, 0x5, R23 ;  /* 0x00000005ff177819 */ /* 0x000fe20000011417 */
[----:B------:R-:W-:Y:S01]  /*1450*/  USEL UR10, UR13, 0x1, UP0 ;  /* 0x000000010d0a7887 */ /* 0x000fe20008000000 */
[----:B------:R-:W-:Y:S01]  /*1460*/  LEA.HI R15, R15, R14, RZ, 0x3 ;  /* 0x0000000e0f0f7211 */ /* 0x000fe200078f18ff */
[----:B------:R-:W-:Y:S01]  /*1470*/  UISETP.NE.AND UP0, UPT, UR7, URZ, UPT ;  /* 0x0000003f0700728c */ /* 0x000fe2000bf05270 */
[----:B------:R-:W-:Y:S01]  /*1480*/  LOP3.LUT R17, R11, 0xfffffffc, RZ, 0xc0, !PT ;  /* 0xfffffffc0b117812 */ /* 0x000fe200078ec0ff */
[----:B------:R-:W-:Y:S01]  /*1490*/  UIADD3 UR10, -UR10, UR13, URZ ;  /* 0x0000000d0a0a7290 */ /* 0x000fe2000fffe13f */
[----:B------:R-:W-:Y:S01]  /*14a0*/  LOP3.LUT R15, R15, 0xfffffff8, RZ, 0xc0, !PT ;  /* 0xfffffff80f0f7812 */ /* 0x000fe200078ec0ff */
[----:B------:R-:W-:Y:S01]  /*14b0*/  USEL UR16, URZ, 0x1, UP0 ;  /* 0x000000013f107887 */ /* 0x000fe20008000000 */
[----:B------:R-:W-:Y:S01]  /*14c0*/  LOP3.LUT R85, R7, 0x1, RZ, 0xfc, !PT ;  /* 0x0000000107557812 */ /* 0x000fe200078efcff */
[----:B------:R-:W-:-:S02]  /*14d0*/  IMAD.IADD R17, R10, 0x1, -R17 ;  /* 0x000000010a117824 */ /* 0x000fc400078e0a11 */
[----:B------:R-:W-:Y:S02]  /*14e0*/  IMAD.IADD R14, R14, 0x1, -R15 ;  /* 0x000000010e0e7824 */ /* 0x000fe400078e0a0f */
[----:B------:R-:W-:Y:S01]  /*14f0*/  IMAD.U32 R86, RZ, RZ, UR16 ;  /* 0x00000010ff567e24 */ /* 0x000fe2000f8e00ff */
[----:B0-----:R-:W-:Y:S02]  /*1500*/  ULEA UR9, UR6, UR9, 0x18 ;  /* 0x0000000906097291 */ /* 0x001fe4000f8ec03f */
[--C-:B------:R-:W-:Y:S01]  /*1510*/  SHF.R.S32.HI R15, RZ, 0x1f, R14.reuse ;  /* 0x0000001fff0f7819 */ /* 0x100fe2000001140e */
[----:B------:R-:W-:Y:S01]  /*1520*/  USHF.L.U32 UR6, UR7, 0x3, URZ ;  /* 0x0000000307067899 */ /* 0x000fe2000800063f */
[C-C-:B------:R-:W-:Y:S01]  /*1530*/  IMAD R20, R23.reuse, -0x10, -R14.reuse ;  /* 0xfffffff017147824 */ /* 0x140fe200078e0a0e */
[----:B------:R-:W-:Y:S02]  /*1540*/  UIADD3 UR7, UR9, 0x180, URZ ;  /* 0x0000018009077890 */ /* 0x000fe4000fffe03f */
[----:B------:R-:W-:Y:S01]  /*1550*/  ULOP3.LUT UR6, UR6, 0x8, URZ, 0xc0, !UPT ;  /* 0x0000000806067892 */ /* 0x000fe2000f8ec03f */
[----:B------:R-:W-:Y:S01]  /*1560*/  IMAD.WIDE R10, R23, 0x10, R14 ;  /* 0x00000010170a7825 */ /* 0x000fe200078e020e */
[----:B------:R-:W-:-:S02]  /*1570*/  UIADD3 UR8, UR9, 0xa180, URZ ;  /* 0x0000a18009087890 */ /* 0x000fc4000fffe03f */
[----:B------:R-:W-:Y:S02]  /*1580*/  USHF.R.U32.HI UR7, URZ, 0x4, UR7 ;  /* 0x000000043f077899 */ /* 0x000fe40008011607 */
[----:B------:R-:W-:Y:S02]  /*1590*/  USHF.R.U32.HI UR8, URZ, 0x4, UR8 ;  /* 0x000000043f087899 */ /* 0x000fe40008011608 */
[----:B------:R-:W-:Y:S02]  /*15a0*/  ULOP3.LUT UR24, UR6, 0x8, URZ, 0x3c, !UPT ;  /* 0x0000000806187892 */ /* 0x000fe4000f8e3c3f */
[----:B------:R-:W-:Y:S02]  /*15b0*/  ULOP3.LUT UR12, UR6, 0x18, URZ, 0x3c, !UPT ;  /* 0x00000018060c7892 */ /* 0x000fe4000f8e3c3f */
[----:B------:R-:W-:Y:S01]  /*15c0*/  UIADD3 UR23, UR9, 0x60, URZ ;  /* 0x0000006009177890 */ /* 0x000fe2000fffe03f */
[----:B------:R-:W-:Y:S01]  /*15d0*/  ULDC UR6, c[0x0][0x284] ;  /* 0x0000a10000067ab9 */ /* 0x000fe20000000800 */
[----:B------:R-:W-:Y:S01]  /*15e0*/  ULOP3.LUT UR7, UR7, 0x3fff, URZ, 0xc0, !UPT ;  /* 0x00003fff07077892 */ /* 0x000fe2000f8ec03f */
[----:B------:R-:W-:Y:S01]  /*15f0*/  VIADD R20, R20, UR6 ;  /* 0x0000000614147c36 */ /* 0x000fe20008000000 */
[----:B------:R-:W-:-:S02]  /*1600*/  ULOP3.LUT UR8, UR8, 0x3fff, URZ, 0xc0, !UPT ;  /* 0x00003fff08087892 */ /* 0x000fc4000f8ec03f */
[----:B------:R-:W-:Y:S02]  /*1610*/  ULEA UR11, UR11, UR23, 0x3 ;  /* 0x000000170b0b7291 */ /* 0x000fe4000f8e183f */
[----:B------:R-:W-:Y:S02]  /*1620*/  ULOP3.LUT UR14, UR7, 0x10000, URZ, 0xfc, !UPT ;  /* 0x00010000070e7892 */ /* 0x000fe4000f8efc3f */
[----:B------:R-:W-:-:S12]  /*1630*/  ULOP3.LUT UR15, UR8, 0x10000, URZ, 0xfc, !UPT ;  /* 0x00010000080f7892 */ /* 0x000fd8000f8efc3f */
.L_x_109:
[----:B------:R-:W-:Y:S01]  /*1640*/  SHF.L.U32 R14, R86, 0x1f, RZ ;  /* 0x0000001f560e7819 */ /* 0x000fe200000006ff */
[----:B------:R-:W0:Y:S01]  /*1650*/  LDC R15, c[0x0][0x28c] ;  /* 0x0000a300ff0f7b82 */ /* 0x000e220000000800 */
[----:B------:R-:W-:Y:S01]  /*1660*/  UMOV UR6, URZ ;  /* 0x0000003f00067c82 */ /* 0x000fe20008000000 */
[----:B------:R-:W-:Y:S01]  /*1670*/  UMOV UR25, UR5 ;  /* 0x0000000500197c82 */ /* 0x000fe20008000000 */
[----:B------:R-:W1:Y:S01]  /*1680*/  SYNCS.PHASECHK.TRANS64.TRYWAIT P1, [UR11+-0x8], R14 ;  /* 0xfffff80eff0075a7 */ /* 0x000e62000802014b */
[----:B0-----:R-:W-:Y:S01]  /*1690*/  ISETP.GE.AND P2, PT, R15, 0x1, PT ;  /* 0x000000010f00780c */ /* 0x001fe20003f46270 */
[----:B-1-34-:R-:W-:-:S12]  /*16a0*/  @!P1 BRA `(.L_x_19) ;  /* 0x00000050008c9947 */ /* 0x01afd80003800000 */
.L_x_132:
[----:B------:R-:W-:Y:S01]  /*16b0*/  UMOV UR7, URZ ;  /* 0x0000003f00077c82 */ /* 0x000fe20008000000 */
[----:B------:R-:W-:Y:S01]  /*16c0*/  UMOV UR8, URZ ;  /* 0x0000003f00087c82 */ /* 0x000fe20008000000 */
[----:B------:R-:W-:Y:S01]  /*16d0*/  CS2R R22, SRZ ;  /* 0x0000000000167805 */ /* 0x000fe2000001ff00 */
[----:B------:R-:W-:Y:S01]  /*16e0*/  IMAD.MOV.U32 R21, RZ, RZ, RZ ;  /* 0x000000ffff157224 */ /* 0x000fe200078e00ff */
[----:B------:R-:W-:Y:S02]  /*16f0*/  CS2R R56, SRZ ;  /* 0x0000000000387805 */ /* 0x000fe4000001ff00 */
[----:B------:R-:W-:Y:S02]  /*1700*/  CS2R R58, SRZ ;  /* 0x00000000003a7805 */ /* 0x000fe4000001ff00 */
[----:B------:R-:W-:Y:S02]  /*1710*/  CS2R R60, SRZ ;  /* 0x00000000003c7805 */ /* 0x000fe4000001ff00 */
[----:B------:R-:W-:-:S02]  /*1720*/  CS2R R62, SRZ ;  /* 0x00000000003e7805 */ /* 0x000fc4000001ff00 */
[----:B------:R-:W-:Y:S02]  /*1730*/  CS2R R64, SRZ ;  /* 0x0000000000407805 */ /* 0x000fe4000001ff00 */
[----:B------:R-:W-:Y:S02]  /*1740*/  CS2R R66, SRZ ;  /* 0x0000000000427805 */ /* 0x000fe4000001ff00 */
[----:B------:R-:W-:Y:S02]  /*1750*/  CS2R R68, SRZ ;  /* 0x0000000000447805 */ /* 0x000fe4000001ff00 */
[----:B------:R-:W-:Y:S02]  /*1760*/  CS2R R70, SRZ ;  /* 0x0000000000467805 */ /* 0x000fe4000001ff00 */
[----:B------:R-:W-:Y:S02]  /*1770*/  CS2R R72, SRZ ;  /* 0x0000000000487805 */ /* 0x000fe4000001ff00 */
[----:B------:R-:W-:-:S02]  /*1780*/  CS2R R74, SRZ ;  /* 0x00000000004a7805 */ /* 0x000fc4000001ff00 */
[----:B------:R-:W-:Y:S02]  /*1790*/  CS2R R76, SRZ ;  /* 0x00000000004c7805 */ /* 0x000fe4000001ff00 */
[----:B------:R-:W-:Y:S02]  /*17a0*/  CS2R R78, SRZ ;  /* 0x00000000004e7805 */ /* 0x000fe4000001ff00 */
[----:B------:R-:W-:Y:S02]  /*17b0*/  CS2R R80, SRZ ;  /* 0x0000000000507805 */ /* 0x000fe4000001ff00 */
[----:B------:R-:W-:Y:S01]  /*17c0*/  CS2R R82, SRZ ;  /* 0x0000000000527805 */ /* 0x000fe2000001ff00 */
[----:B------:R-:W-:Y:S01]  /*17d0*/  IMAD.MOV.U32 R84, RZ, RZ, RZ ;  /* 0x000000ffff547224 */ /* 0x000fe200078e00ff */
[----:B------:R-:W-:Y:S01]  /*17e0*/  CS2R R24, SRZ ;  /* 0x0000000000187805 */ /* 0x000fe2000001ff00 */
[----:B------:R-:W-:Y:S01]  /*17f0*/  IMAD.U32 R87, RZ, RZ, UR4 ;  /* 0x00000004ff577e24 */ /* 0x000fe2000f8e00ff */
        /* <DEDUP_REMOVED lines=14> */
[----:B------:R-:W-:Y:S01]  /*18e0*/  CS2R R54, SRZ ;  /* 0x0000000000367805 */ /* 0x000fe2000001ff00 */
[----:B------:R-:W-:Y:S06]  /*18f0*/  @!P2 BRA `(.L_x_20) ;  /* 0x00000004008ca947 */ /* 0x000fec0003800000 */
[----:B------:R-:W-:-:S13]  /*1900*/  ISETP.NE.AND P2, PT, R85, 0x3, PT ;  /* 0x000000035500780c */ /* 0x000fda0003f45270 */
[----:B------:R-:W-:Y:S05]  /*1910*/  @!P2 BRA `(.L_x_21) ;  /* 0x000000000004a947 */ /* 0x000fea0003800000 */
[----:B------:R-:W-:Y:S01]  /*1920*/  BPT.TRAP 0x1 ;  /* 0x000000040000795c */ /* 0x000fe20000300000 */
.L_x_21:
[----:B------:R-:W-:Y:S01]  /*1930*/  ULEA UR6, UR5, UR9, 0x3 ;  /* 0x0000000905067291 */ /* 0x000fe2000f8e183f */
[----:B0-----:R-:W-:-:S05]  /*1940*/  IMAD.U32 R14, RZ, RZ, UR4 ;  /* 0x00000004ff0e7e24 */ /* 0x001fca000f8e00ff */
[----:B------:R-:W-:-:S04]  /*1950*/  SHF.L.U32 R14, R14, 0x1f, RZ ;  /* 0x0000001f0e0e7819 */ /* 0x000fc800000006ff */
[----:B------:R0:W1:Y:S01]  /*1960*/  SYNCS.PHASECHK.TRANS64.TRYWAIT P1, [UR6], R14 ;  /* 0x0000000eff0075a7 */ /* 0x0000620008020146 */
[----:B------:R-:W-:Y:S05]  /*1970*/  @!P2 BRA `(.L_x_22) ;  /* 0x000000000004a947 */ /* 0x000fea0003800000 */
[----:B------:R-:W-:Y:S01]  /*1980*/  BPT.TRAP 0x1 ;  /* 0x000000040000795c */ /* 0x000fe20000300000 */
.L_x_22:
[----:B-1----:R-:W-:Y:S05]  /*1990*/  @P1 BRA `(.L_x_23) ;  /* 0x0000000000081947 */ /* 0x002fea0003800000 */
[----:B------:R-:W1:Y:S02]  /*19a0*/  SYNCS.PHASECHK.TRANS64.TRYWAIT P1, [UR6], R14 ;  /* 0x0000000eff0075a7 */ /* 0x000e640008020146 */
[----:B-1----:R-:W-:Y:S05]  /*19b0*/  @!P1 BRA `(.L_x_24) ;  /* 0x0000004c00e09947 */ /* 0x002fea0003800000 */
.L_x_23:
[----:B------:R-:W-:Y:S01]  /*19c0*/  ULEA UR6, UR5, UR14, 0x9 ;  /* 0x0000000e05067291 */ /* 0x000fe2000f8e483f */
[----:B------:R-:W-:Y:S01]  /*19d0*/  WARPGROUP.ARRIVE ;  /* 0x00000000000079c5 */ /* 0x000fe20000000000 */
[----:B------:R-:W-:Y:S01]  /*19e0*/  ULEA UR7, UR5, UR15, 0x9 ;  /* 0x0000000f05077291 */ /* 0x000fe2000f8e483f */
[----:B------:R-:W-:Y:S01]  /*19f0*/  CS2R R22, SRZ ;  /* 0x0000000000167805 */ /* 0x000fe2000001ff00 */
[----:B------:R-:W-:Y:S01]  /*1a00*/  UMOV UR17, 0x40000040 ;  /* 0x4000004000117882 */ /* 0x000fe20000000000 */
[----:B------:R-:W-:Y:S01]  /*1a10*/  UMOV UR19, 0x40000040 ;  /* 0x4000004000137882 */ /* 0x000fe20000000000 */
[----:B------:R-:W-:Y:S01]  /*1a20*/  IMAD.MOV.U32 R21, RZ, RZ, RZ ;  /* 0x000000ffff157224 */ /* 0x000fe200078e00ff */
[----:B------:R-:W-:Y:S01]  /*1a30*/  UMOV UR16, UR6 ;  /* 0x0000000600107c82 */ /* 0x000fe20008000000 */
[----:B------:R-:W-:Y:S01]  /*1a40*/  CS2R R56, SRZ ;  /* 0x0000000000387805 */ /* 0x000fe2000001ff00 */
[----:B------:R-:W-:Y:S01]  /*1a50*/  UMOV UR18, UR7 ;  /* 0x0000000700127c82 */ /* 0x000fe20008000000 */
[----:B------:R-:W-:Y:S01]  /*1a60*/  CS2R R58, SRZ ;  /* 0x00000000003a7805 */ /* 0x000fe2000001ff00 */
[----:B------:R-:W-:Y:S01]  /*1a70*/  QGMMA.64x64x32.F32.E4M3.E4M3 R24, gdesc[UR16], RZ, !UPT ;  /* 0x00e00000101879f3 */ /* 0x000fe2000c7008ff */
[----:B------:R-:W-:Y:S01]  /*1a80*/  UIADD3 UR16, UR6, 0x2, URZ ;  /* 0x0000000206107890 */ /* 0x000fe2000fffe03f */
[----:B------:R-:W-:Y:S01]  /*1a90*/  CS2R R60, SRZ ;  /* 0x00000000003c7805 */ /* 0x000fe2000001ff00 */
[----:B------:R-:W-:Y:S01]  /*1aa0*/  UIADD3 UR18, UR7, 0x2, URZ ;  /* 0x0000000207127890 */ /* 0x000fe2000fffe03f */
[----:B------:R-:W-:Y:S01]  /*1ab0*/  CS2R R62, SRZ ;  /* 0x00000000003e7805 */ /* 0x000fe2000001ff00 */
[----:B------:R-:W-:Y:S01]  /*1ac0*/  UMOV UR17, 0x40000040 ;  /* 0x4000004000117882 */ /* 0x000fe20000000000 */
[----:B------:R-:W-:Y:S01]  /*1ad0*/  UMOV UR19, 0x40000040 ;  /* 0x4000004000137882 */ /* 0x000fe20000000000 */
        /* <DEDUP_REMOVED lines=9> */
[----:B------:R-:W-:Y:S01]  /*1b70*/  CS2R R82, SRZ ;  /* 0x0000000000527805 */ /* 0x000fe2000001ff00 */
[----:B------:R-:W-:Y:S01]  /*1b80*/  IMAD.MOV.U32 R84, RZ, RZ, RZ ;  /* 0x000000ffff547224 */ /* 0x000fe200078e00ff */
[----:B------:R-:W-:Y:S01]  /*1b90*/  QGMMA.64x64x32.F32.E4M3.E4M3 R24, gdesc[UR16], R24 ;  /* 0x00e00000101879f3 */ /* 0x000fe20008700818 */
[----:B------:R-:W-:Y:S02]  /*1ba0*/  UIADD3 UR16, UR6, 0x4, URZ ;  /* 0x0000000406107890 */ /* 0x000fe4000fffe03f */
[----:B------:R-:W-:Y:S01]  /*1bb0*/  UIADD3 UR18, UR7, 0x4, URZ ;  /* 0x0000000407127890 */ /* 0x000fe2000fffe03f */
[----:B------:R-:W-:Y:S01]  /*1bc0*/  UMOV UR17, 0x40000040 ;  /* 0x4000004000117882 */ /* 0x000fe20000000000 */
[----:B------:R-:W-:-:S07]  /*1bd0*/  UMOV UR19, 0x40000040 ;  /* 0x4000004000137882 */ /* 0x000fce0000000000 */
[----:B------:R-:W-:Y:S01]  /*1be0*/  QGMMA.64x64x32.F32.E4M3.E4M3 R24, gdesc[UR16], R24 ;  /* 0x00e00000101879f3 */ /* 0x000fe20008700818 */
[----:B------:R-:W-:Y:S02]  /*1bf0*/  UIADD3 UR18, UR7, 0x6, URZ ;  /* 0x0000000607127890 */ /* 0x000fe4000fffe03f */
[----:B------:R-:W-:Y:S01]  /*1c00*/  UIADD3 UR16, UR6, 0x6, URZ ;  /* 0x0000000606107890 */ /* 0x000fe2000fffe03f */
[----:B------:R-:W-:Y:S01]  /*1c10*/  ULDC UR7, c[0x0][0x50c] ;  /* 0x0001430000077ab9 */ /* 0x000fe20000000800 */
[----:B------:R-:W-:Y:S01]  /*1c20*/  UMOV UR17, 0x40000040 ;  /* 0x4000004000117882 */ /* 0x000fe20000000000 */
[----:B------:R-:W-:Y:S01]  /*1c30*/  UISETP.NE.AND UP0, UPT, UR7, 0x4, UPT ;  /* 0x000000040700788c */ /* 0x000fe2000bf05270 */
[----:B------:R-:W-:Y:S01]  /*1c40*/  UMOV UR19, 0x40000040 ;  /* 0x4000004000137882 */ /* 0x000fe20000000000 */
[----:B------:R-:W-:Y:S02]  /*1c50*/  UMOV UR6, 0x4 ;  /* 0x0000000400067882 */ /* 0x000fe40000000000 */
[----:B------:R-:W-:-:S06]  /*1c60*/  USEL UR7, URZ, 0x1, UP0 ;  /* 0x000000013f077887 */ /* 0x000fcc0008000000 */
[----:B------:R-:W-:Y:S01]  /*1c70*/  ISETP.NE.AND P1, PT, RZ, UR7, PT ;  /* 0x00000007ff007c0c */ /* 0x000fe2000bf25270 */
[----:B------:R-:W-:-:S12]  /*1c80*/  QGMMA.64x64x32.F32.E4M3.E4M3 R24, gdesc[UR16], R24, gsb0 ;  /* 0x00e00000101879f3 */ /* 0x000fd80008000818 */
[----:B------:R-:W-:Y:S05]  /*1c90*/  @!P1 BRA `(.L_x_25) ;  /* 0x0000000000889947 */ /* 0x000fea0003800000 */
[----:B------:R-:W-:Y:S02]  /*1ca0*/  WARPGROUP.DEPBAR.LE gsb0, 0x0 ;  /* 0x00008000000079c5 */ /* 0x000fe40000010000 */
[----:B------:R-:W-:-:S01]  /*1cb0*/  FADD R83, RZ, R24 ;  /* 0x00000018ff537221 */ /* 0x000fc20000000000 */
[----:B------:R-:W-:Y:S01]  /*1cc0*/  FADD R84, RZ, R25 ;  /* 0x00000019ff547221 */ /* 0x000fe20000000000 */
        /* <DEDUP_REMOVED lines=30> */
[----:B------:R-:W-:-:S06]  /*1eb0*/  UMOV UR6, URZ ;  /* 0x0000003f00067c82 */ /* 0x000fcc0008000000 */
.L_x_25:
[----:B------:R-:W-:-:S04]  /*1ec0*/  UIADD3 UR25, UR5, 0x1, URZ ;  /* 0x0000000105197890 */ /* 0x000fc8000fffe03f */
[----:B------:R-:W-:-:S04]  /*1ed0*/  UISETP.NE.AND UP0, UPT, UR25, 0x5, UPT ;  /* 0x000000051900788c */ /* 0x000fc8000bf05270 */
[----:B------:R-:W-:Y:S02]  /*1ee0*/  USEL UR8, URZ, 0x1, UP0 ;  /* 0x000000013f087887 */ /* 0x000fe40008000000 */
[----:B------:R-:W-:Y:S02]  /*1ef0*/  USEL UR25, UR25, URZ, UP0 ;  /* 0x0000003f19197287 */ /* 0x000fe40008000000 */
[----:B------:R-:W-:-:S06]  /*1f00*/  ULOP3.LUT UR8, UR4, UR8, URZ, 0x3c, !UPT ;  /* 0x0000000804087292 */ /* 0x000fcc000f8e3c3f */
[----:B------:R-:W-:Y:S01]  /*1f10*/  IMAD.U32 R87, RZ, RZ, UR8 ;  /* 0x00000008ff577e24 */ /* 0x000fe2000f8e00ff */
[----:B------:R-:W-:-:S06]  /*1f20*/  UMOV UR8, 0x1 ;  /* 0x0000000100087882 */ /* 0x000fcc0000000000 */
.L_x_20:
[----:B------:R-:W-:-:S06]  /*1f30*/  UISETP.GE.AND UP0, UPT, UR10, 0x1, UPT ;  /* 0x000000010a00788c */ /* 0x000fcc000bf06270 */
[----:B------:R-:W-:-:S13]  /*1f40*/  PLOP3.LUT P1, PT, PT, PT, UP0, 0x80, 0x0 ;  /* 0x000000000000781c */ /* 0x000fda0003f2f008 */
[----:B------:R-:W-:Y:S05]  /*1f50*/  @!P1 BRA `(.L_x_26) ;  /* 0x0000000400949947 */ /* 0x000fea0003800000 */
[----:B01----:R-:W-:Y:S01]  /*1f60*/  IMAD.U32 R14, RZ, RZ, UR10 ;  /* 0x0000000aff0e7e24 */ /* 0x003fe2000f8e00ff */
[----:B------:R-:W-:Y:S01]  /*1f70*/  ULDC UR26, c[0x0][0x50c] ;  /* 0x00014300001a7ab9 */ /* 0x000fe20000000800 */
[----:B------:R-:W-:-:S07]  /*1f80*/  IMAD.U32 R15, RZ, RZ, UR5 ;  /* 0x00000005ff0f7e24 */ /* 0x000fce000f8e00ff */
.L_x_34:
[----:B------:R-:W-:-:S13]  /*1f90*/  ISETP.NE.AND P2, PT, R85, 0x3, PT ;  /* 0x000000035500780c */ /* 0x000fda0003f45270 */
[----:B0-----:R-:W-:Y:S05]  /*1fa0*/  @!P2 BRA `(.L_x_27) ;  /* 0x000000000004a947 */ /* 0x001fea0003800000 */
[----:B------:R-:W-:Y:S01]  /*1fb0*/  BPT.TRAP 0x1 ;  /* 0x000000040000795c */ /* 0x000fe20000300000 */
.L_x_27:
[----:B------:R-:W-:Y:S01]  /*1fc0*/  ULEA UR16, UR25, UR9, 0x3 ;  /* 0x0000000919107291 */ /* 0x000fe2000f8e183f */
[----:B------:R-:W-:-:S08]  /*1fd0*/  SHF.L.U32 R18, R87, 0x1f, RZ ;  /* 0x0000001f57127819 */ /* 0x000fd000000006ff */
[----:B------:R0:W1:Y:S01]  /*1fe0*/  SYNCS.PHASECHK.TRANS64.TRYWAIT P1, [UR16], R18 ;  /* 0x00000012ff0075a7 */ /* 0x0000620008020150 */
[----:B------:R-:W-:Y:S05]  /*1ff0*/  @!P2 BRA `(.L_x_28) ;  /* 0x000000000004a947 */ /* 0x000fea0003800000 */
[----:B------:R-:W-:Y:S01]  /*2000*/  BPT.TRAP 0x1 ;  /* 0x000000040000795c */ /* 0x000fe20000300000 */
.L_x_28:
[----:B-1----:R-:W-:Y:S05]  /*2010*/  @P1 BRA `(.L_x_29) ;  /* 0x0000000000081947 */ /* 0x002fea0003800000 */
[----:B------:R-:W1:Y:S02]  /*2020*/  SYNCS.PHASECHK.TRANS64.TRYWAIT P1, [UR16], R18 ;  /* 0x00000012ff0075a7 */ /* 0x000e640008020150 */
[----:B-1----:R-:W-:Y:S05]  /*2030*/  @!P1 BRA `(.L_x_30) ;  /* 0x0000004800589947 */ /* 0x002fea0003800000 */
.L_x_29:
[----:B------:R-:W-:Y:S01]  /*2040*/  UISETP.NE.AND UP0, UPT, UR7, URZ, UPT ;  /* 0x0000003f0700728c */ /* 0x000fe2000bf05270 */
[----:B------:R-:W-:Y:S01]  /*2050*/  WARPGROUP.ARRIVE ;  /* 0x00000000000079c5 */ /* 0x000fe20000000000 */
[----:B------:R-:W-:Y:S02]  /*2060*/  ULEA UR7, UR25, UR14, 0x9 ;  /* 0x0000000e19077291 */ /* 0x000fe4000f8e483f */
[----:B------:R-:W-:Y:S01]  /*2070*/  USEL UR8, UR8, URZ, !UP0 ;  /* 0x0000003f08087287 */ /* 0x000fe2000c000000 */
[----:B------:R-:W-:Y:S01]  /*2080*/  UMOV UR17, 0x40000040 ;  /* 0x4000004000117882 */ /* 0x000fe20000000000 */
[----:B------:R-:W-:Y:S02]  /*2090*/  UMOV UR19, 0x40000040 ;  /* 0x4000004000137882 */ /* 0x000fe40000000000 */
[----:B------:R-:W-:Y:S02]  /*20a0*/  UISETP.NE.U32.AND UP0, UPT, UR8, URZ, UPT ;  /* 0x0000003f0800728c */ /* 0x000fe4000bf05070 */
[----:B------:R-:W-:Y:S01]  /*20b0*/  ULEA UR8, UR25, UR15, 0x9 ;  /* 0x0000000f19087291 */ /* 0x000fe2000f8e483f */
[----:B------:R-:W-:Y:S01]  /*20c0*/  UMOV UR16, UR7 ;  /* 0x0000000700107c82 */ /* 0x000fe20008000000 */
[----:B------:R-:W-:-:S05]  /*20d0*/  UIADD3 UR6, UR6, 0x4, URZ ;  /* 0x0000000406067890 */ /* 0x000fca000fffe03f */
[----:B------:R-:W-:Y:S02]  /*20e0*/  UMOV UR18, UR8 ;  /* 0x0000000800127c82 */ /* 0x000fe40008000000 */
[----:B------:R-:W-:Y:S01]  /*20f0*/  QGMMA.64x64x32.F32.E4M3.E4M3 R24, gdesc[UR16], R24, UP0 ;  /* 0x00e00000101879f3 */ /* 0x000fe2000bf00818 */
[----:B------:R-:W-:Y:S02]  /*2100*/  UIADD3 UR16, UR7, 0x2, URZ ;  /* 0x0000000207107890 */ /* 0x000fe4000fffe03f */
[----:B------:R-:W-:Y:S01]  /*2110*/  UIADD3 UR18, UR8, 0x2, URZ ;  /* 0x0000000208127890 */ /* 0x000fe2000fffe03f */
[----:B------:R-:W-:Y:S01]  /*2120*/  UMOV UR17, 0x40000040 ;  /* 0x4000004000117882 */ /* 0x000fe20000000000 */
[----:B------:R-:W-:Y:S01]  /*2130*/  UMOV UR19, 0x40000040 ;  /* 0x4000004000137882 */ /* 0x000fe20000000000 */
[----:B------:R-:W-:-:S06]  /*2140*/  UISETP.NE.AND UP0, UPT, UR6, UR26, UPT ;  /* 0x0000001a0600728c */ /* 0x000fcc000bf05270 */
        /* <DEDUP_REMOVED lines=8> */
[----:B------:R-:W-:Y:S01]  /*21d0*/  UMOV UR17, 0x40000040 ;  /* 0x4000004000117882 */ /* 0x000fe20000000000 */
[----:B------:R-:W-:Y:S01]  /*21e0*/  UMOV UR19, 0x40000040 ;  /* 0x4000004000137882 */ /* 0x000fe20000000000 */
[----:B------:R-:W-:-:S06]  /*21f0*/  USEL UR7, URZ, 0x1, UP0 ;  /* 0x000000013f077887 */ /* 0x000fcc0008000000 */
[----:B------:R-:W-:Y:S01]  /*2200*/  ISETP.NE.AND P1, PT, RZ, UR7, PT ;  /* 0x00000007ff007c0c */ /* 0x000fe2000bf25270 */
[----:B------:R-:W-:Y:S03]  /*2210*/  QGMMA.64x64x32.F32.E4M3.E4M3 R24, gdesc[UR16], R24, gsb0 ;  /* 0x00e00000101879f3 */ /* 0x000fe60008000818 */
[----:B------:R-:W-:-:S09]  /*2220*/  WARPGROUP.DEPBAR.LE gsb0, 0x1 ;  /* 0x00008000000079c5 */ /* 0x000fd20000010100 */
[----:B------:R-:W-:Y:S05]  /*2230*/  @!P1 BRA `(.L_x_31) ;  /* 0x0000000000889947 */ /* 0x000fea0003800000 */
[----:B------:R-:W-:Y:S02]  /*2240*/  WARPGROUP.DEPBAR.LE gsb0, 0x0 ;  /* 0x00008000000079c5 */ /* 0x000fe40000010000 */
[----:B------:R-:W-:-:S01]  /*2250*/  FADD R83, R24, R83 ;  /* 0x0000005318537221 */ /* 0x000fc20000000000 */
[----:B------:R-:W-:Y:S01]  /*2260*/  FADD R84, R25, R84 ;  /* 0x0000005419547221 */ /* 0x000fe20000000000 */
        /* <DEDUP_REMOVED lines=30> */
[----:B------:R-:W-:-:S06]  /*2450*/  UMOV UR6, URZ ;  /* 0x0000003f00067c82 */ /* 0x000fcc0008000000 */
.L_x_31:
[----:B------:R-:W-:Y:S05]  /*2460*/  @!P2 BRA `(.L_x_32) ;  /* 0x000000000004a947 */ /* 0x000fea0003800000 */
[----:B------:R-:W-:Y:S01]  /*2470*/  BPT.TRAP 0x1 ;  /* 0x000000040000795c */ /* 0x000fe20000300000 */
.L_x_32:
[----:B01----:R-:W-:Y:S02]  /*2480*/  @P0 LEA R18, R15, UR9, 0x3 ;  /* 0x000000090f120c11 */ /* 0x003fe4000f8e18ff */
[----:B------:R-:W-:-:S03]  /*2490*/  ISETP.GT.U32.AND P1, PT, R7, 0x1, PT ;  /* 0x000000010700780c */ /* 0x000fc60003f24070 */
[----:B------:R-:W-:-:S05]  /*24a0*/  @P0 VIADD R19, R18, 0x28 ;  /* 0x0000002812130836 */ /* 0x000fca0000000000 */
[----:B------:R-:W-:-:S04]  /*24b0*/  @P0 PRMT R19, R12, 0x654, R19 ;  /* 0x000006540c130816 */ /* 0x000fc80000000013 */
[----:B------:R0:W-:Y:S01]  /*24c0*/  @P0 SYNCS.ARRIVE.TRANS64.RED.A1T0 RZ, [R19+URZ], RZ ;  /* 0x000000ff13ff09a7 */ /* 0x0001e2000810043f */
[----:B------:R-:W-:Y:S05]  /*24d0*/  @P1 BRA `(.L_x_33) ;  /* 0x0000000000041947 */ /* 0x000fea0003800000 */
[----:B------:R-:W-:Y:S01]  /*24e0*/  BPT.TRAP 0x1 ;  /* 0x000000040000795c */ /* 0x000fe20000300000 */
.L_x_33:
[----:B------:R-:W-:Y:S01]  /*24f0*/  UIADD3 UR25, UR25, 0x1, URZ ;  /* 0x0000000119197890 */ /* 0x000fe2000fffe03f */
[C---:B------:R-:W-:Y:S01]  /*2500*/  ISETP.GT.AND P2, PT, R14.reuse, 0x1, PT ;  /* 0x000000010e00780c */ /* 0x040fe20003f44270 */
[----:B------:R-:W-:Y:S02]  /*2510*/  VIADD R15, R15, 0x1 ;  /* 0x000000010f0f7836 */ /* 0x000fe40000000000 */
[----:B------:R-:W-:Y:S01]  /*2520*/  UISETP.NE.AND UP0, UPT, UR25, 0x5, UPT ;  /* 0x000000051900788c */ /* 0x000fe2000bf05270 */
[----:B------:R-:W-:Y:S02]  /*2530*/  VIADD R14, R14, 0xffffffff ;  /* 0xffffffff0e0e7836 */ /* 0x000fe40000000000 */
[C---:B------:R-:W-:Y:S01]  /*2540*/  ISETP.NE.AND P1, PT, R15.reuse, 0x5, PT ;  /* 0x000000050f00780c */ /* 0x040fe20003f25270 */
[----:B------:R-:W-:Y:S02]  /*2550*/  USEL UR8, URZ, 0x1, UP0 ;  /* 0x000000013f087887 */ /* 0x000fe40008000000 */
[----:B------:R-:W-:Y:S01]  /*2560*/  USEL UR25, UR25, URZ, UP0 ;  /* 0x0000003f19197287 */ /* 0x000fe20008000000 */
[----:B------:R-:W-:-:S03]  /*2570*/  SEL R15, R15, RZ, P1 ;  /* 0x000000ff0f0f7207 */ /* 0x000fc60000800000 */
[----:B------:R-:W-:Y:S01]  /*2580*/  LOP3.LUT R87, R87, UR8, RZ, 0x3c, !PT ;  /* 0x0000000857577c12 */ /* 0x000fe2000f8e3cff */
[----:B------:R-:W-:Y:S01]  /*2590*/  UMOV UR8, 0x1 ;  /* 0x0000000100087882 */ /* 0x000fe20000000000 */
[----:B------:R-:W-:Y:S06]  /*25a0*/  @P2 BRA `(.L_x_34) ;  /* 0xfffffff800782947 */ /* 0x000fec000383ffff */
.L_x_26:
[----:B------:R-:W-:Y:S01]  /*25b0*/  UISETP.NE.AND UP0, UPT, UR6, URZ, UPT ;  /* 0x0000003f0600728c */ /* 0x000fe2000bf05270 */
[----:B01----:R-:W0:Y:S01]  /*25c0*/  LDC R14, c[0x0][0x28c] ;  /* 0x0000a300ff0e7b82 */ /* 0x003e220000000800 */
[----:B------:R-:W-:Y:S02]  /*25d0*/  IMAD.U32 R15, RZ, RZ, UR24 ;  /* 0x00000018ff0f7e24 */ /* 0x000fe4000f8e00ff */
[----:B------:R-:W-:-:S06]  /*25e0*/  USEL UR6, URZ, 0x1, !UP0 ;  /* 0x000000013f067887 */ /* 0x000fcc000c000000 */
[----:B------:R-:W-:-:S13]  /*25f0*/  ISETP.NE.AND P1, PT, RZ, UR6, PT ;  /* 0x00000006ff007c0c */ /* 0x000fda000bf25270 */
[----:B------:R-:W-:Y:S05]  /*2600*/  @!P1 BRA `(.L_x_35) ;  /* 0x0000000000849947 */ /* 0x000fea0003800000 */
[----:B------:R-:W-:Y:S02]  /*2610*/  WARPGROUP.DEPBAR.LE gsb0, 0x0 ;  /* 0x00008000000079c5 */ /* 0x000fe40000010000 */
[----:B------:R-:W-:Y:S01]  /*2620*/  FADD R83, R24, R83 ;  /* 0x0000005318537221 */ /* 0x000fe20000000000 */
        /* <DEDUP_REMOVED lines=30> */
[----:B------:R-:W-:-:S07]  /*2810*/  FADD R22, R22, R55 ;  /* 0x0000003716167221 */ /* 0x000fce0000000000 */
.L_x_35:
[----:B0-----:R-:W-:Y:S01]  /*2820*/  ISETP.GE.AND P1, PT, R14, 0x1, PT ;  /* 0x000000010e00780c */ /* 0x001fe20003f26270 */
[----:B------:R0:W-:Y:S01]  /*2830*/  SYNCS.ARRIVE.TRANS64.A1T0 RZ, [R15+UR23], RZ ;  /* 0x000000ff0fff79a7 */ /* 0x0001e20008100017 */
[----:B------:R-:W-:-:S11]  /*2840*/  WARPGROUP.DEPBAR.LE gsb0, 0x0 ;  /* 0x00008000000079c5 */ /* 0x000fd60000010000 */
[----:B------:R-:W-:Y:S05]  /*2850*/  @!P1 BRA `(.L_x_36) ;  /* 0x0000000000449947 */ /* 0x000fea0003800000 */
[----:B------:R-:W-:-:S13]  /*2860*/  ISETP.NE.AND P1, PT, R85, 0x3, PT ;  /* 0x000000035500780c */ /* 0x000fda0003f25270 */
[----:B------:R-:W-:Y:S05]  /*2870*/  @!P1 BRA `(.L_x_37) ;  /* 0x0000000000049947 */ /* 0x000fea0003800000 */
[----:B------:R-:W-:Y:S01]  /*2880*/  BPT.TRAP 0x1 ;  /* 0x000000040000795c */ /* 0x000fe20000300000 */
.L_x_37:
[----:B------:R-:W-:Y:S01]  /*2890*/  VOTEU.ANY UP0, P0 ;  /* 0x00000000003f7886 */ /* 0x000fe20000000100 */
[----:B------:R-:W-:-:S04]  /*28a0*/  ISETP.GT.U32.AND P1, PT, R7, 0x1, PT ;  /* 0x000000010700780c */ /* 0x000fc80003f24070 */
[----:B------:R-:W-:-:S06]  /*28b0*/  @UP0 UIADD3 UR6, UR10, UR5, URZ ;  /* 0x000000050a060290 */ /* 0x000fcc000fffe03f */
[----:B------:R-:W-:Y:S02]  /*28c0*/  IMAD.U32 R14, RZ, RZ, UR6 ;  /* 0x00000006ff0e7e24 */ /* 0x000fe4000f8e00ff */
[----:B------:R-:W-:Y:S02]  /*28d0*/  IMAD.U32 R19, RZ, RZ, UR6 ;  /* 0x00000006ff137e24 */ /* 0x000fe4000f8e00ff */
[----:B0-----:R-:W-:-:S05]  /*28e0*/  @P0 IMAD.WIDE.U32 R14, R14, -0x33333333, RZ ;  /* 0xcccccccd0e0e0825 */ /* 0x001fca00078e00ff */
[----:B------:R-:W-:-:S05]  /*28f0*/  @P0 SHF.R.U32.HI R14, RZ, 0x2, R15 ;  /* 0x00000002ff0e0819 */ /* 0x000fca000001160f */
[----:B------:R-:W-:-:S05]  /*2900*/  @P0 IMAD R14, R14, -0x5, R19 ;  /* 0xfffffffb0e0e0824 */ /* 0x000fca00078e0213 */
[----:B------:R-:W-:-:S05]  /*2910*/  @P0 LEA R14, R14, UR9, 0x3 ;  /* 0x000000090e0e0c11 */ /* 0x000fca000f8e18ff */
[----:B------:R-:W-:-:S05]  /*2920*/  @P0 VIADD R15, R14, 0x28 ;  /* 0x000000280e0f0836 */ /* 0x000fca0000000000 */
[----:B------:R-:W-:-:S04]  /*2930*/  @P0 PRMT R15, R12, 0x654, R15 ;  /* 0x000006540c0f0816 */ /* 0x000fc8000000000f */
[----:B------:R1:W-:Y:S01]  /*2940*/  @P0 SYNCS.ARRIVE.TRANS64.RED.A1T0 RZ, [R15+URZ], RZ ;  /* 0x000000ff0fff09a7 */ /* 0x0003e2000810043f */
[----:B------:R-:W-:Y:S05]  /*2950*/  @P1 BRA `(.L_x_36) ;  /* 0x0000000000041947 */ /* 0x000fea0003800000 */
[----:B------:R-:W-:Y:S01]  /*2960*/  BPT.TRAP 0x1 ;  /* 0x000000040000795c */ /* 0x000fe20000300000 */
.L_x_36:
[----:B------:R-:W-:Y:S01]  /*2970*/  SHF.L.U32 R14, R86, 0x1f, RZ ;  /* 0x0000001f560e7819 */ /* 0x000fe200000006ff */
[----:B------:R-:W-:Y:S01]  /*2980*/  UIADD3 UR5, UR22, UR5, URZ ;  /* 0x0000000516057290 */ /* 0x000fe2000fffe03f */
[----:B------:R-:W3:Y:S01]  /*2990*/  LDC R26, c[0x0][0x288] ;  /* 0x0000a200ff1a7b82 */ /* 0x000ee20000000800 */
[----:B------:R-:W-:Y:S01]  /*29a0*/  UISETP.GE.U32.AND UP1, UPT, UR22, 0x5, UPT ;  /* 0x000000051600788c */ /* 0x000fe2000bf26070 */
[----:B------:R-:W-:Y:S01]  /*29b0*/  IMAD.SHL.U32 R24, R17, 0x2, RZ ;  /* 0x0000000211187824 */ /* 0x000fe200078e00ff */
[----:B------:R-:W-:Y:S02]  /*29c0*/  UISETP.GT.U32.AND UP0, UPT, UR5, 0x4, UPT ;  /* 0x000000040500788c */ /* 0x000fe4000bf04070 */
[----:B------:R-:W-:Y:S02]  /*29d0*/  UIMAD.WIDE.U32 UR6, UR5, -0x33333333, URZ ;  /* 0xcccccccd050678a5 */ /* 0x000fe4000f8e003f */
[----:B------:R-:W-:Y:S01]  /*29e0*/  UISETP.LT.U32.AND UP0, UPT, UR22, 0x5, UP0 ;  /* 0x000000051600788c */ /* 0x000fe20008701070 */
[----:B------:R-:W2:Y:S01]  /*29f0*/  SYNCS.PHASECHK.TRANS64.TRYWAIT P1, [UR11+0x8], R14 ;  /* 0x0000080eff0075a7 */ /* 0x000ea2000802014b */
[----:B------:R-:W-:Y:S01]  /*2a00*/  USHF.R.U32.HI UR6, URZ, 0x2, UR7 ;  /* 0x000000023f067899 */ /* 0x000fe20008011607 */
[----:B------:R-:W-:Y:S01]  /*2a10*/  SHF.R.S32.HI R25, RZ, 0x1f, R24 ;  /* 0x0000001fff197819 */ /* 0x000fe20000011418 */
[----:B------:R-:W-:-:S02]  /*2a20*/  USEL UR8, URZ, 0x1, !UP0 ;  /* 0x000000013f087887 */ /* 0x000fc4000c000000 */
[----:B------:R-:W-:Y:S02]  /*2a30*/  UIMAD UR5, UR6, -0x5, UR5 ;  /* 0xfffffffb060578a4 */ /* 0x000fe4000f8e0205 */
[----:B------:R-:W-:-:S04]  /*2a40*/  ULOP3.LUT UR4, UR4, UR8, URZ, 0x3c, !UPT ;  /* 0x0000000804047292 */ /* 0x000fc8000f8e3c3f */
[----:B------:R-:W-:Y:S01]  /*2a50*/  @UP1 ULOP3.LUT UR4, UR4, 0x1, UR6, 0x78, !UPT ;  /* 0x0000000104041892 */ /* 0x000fe2000f8e7806 */
[----:B--23--:R-:W-:Y:S11]  /*2a60*/  @!P1 BRA `(.L_x_38) ;  /* 0x0000003c00e49947 */ /* 0x00cff60003800000 */
.L_x_133:
[----:B------:R-:W-:Y:S01]  /*2a70*/  IMAD.SHL.U32 R27, R6, 0x40, RZ ;  /* 0x00000040061b7824 */ /* 0x000fe200078e00ff */
[----:B------:R-:W-:Y:S01]  /*2a80*/  ULDC UR8, c[0x0][0x284] ;  /* 0x0000a10000087ab9 */ /* 0x000fe20000000800 */
[----:B------:R-:W-:Y:S01]  /*2a90*/  IMAD.SHL.U32 R33, R4, 0x40, RZ ;  /* 0x0000004004217824 */ /* 0x000fe200078e00ff */
[----:B------:R-:W-:Y:S01]  /*2aa0*/  SHF.R.S32.HI R34, RZ, 0x1f, R5 ;  /* 0x0000001fff227819 */ /* 0x000fe20000011405 */
[----:B------:R-:W-:Y:S01]  /*2ab0*/  ULDC.64 UR6, c[0x0][0x5d0] ;  /* 0x0001740000067ab9 */ /* 0x000fe20000000a00 */
[----:B------:R-:W-:Y:S01]  /*2ac0*/  ISETP.GE.AND P1, PT, R27, UR8, PT ;  /* 0x000000081b007c0c */ /* 0x000fe2000bf26270 */
[----:B01----:R-:W-:Y:S01]  /*2ad0*/  IMAD.WIDE.U32 R14, R5, UR6, R24 ;  /* 0x00000006050e7c25 */ /* 0x003fe2000f8e0018 */
[----:B------:R-:W-:Y:S02]  /*2ae0*/  SHF.R.S32.HI R32, RZ, 0x1f, R33 ;  /* 0x0000001fff207819 */ /* 0x000fe40000011421 */
[C---:B------:R-:W-:Y:S01]  /*2af0*/  ISETP.GE.OR P1, PT, R33.reuse, R26, P1 ;  /* 0x0000001a2100720c */ /* 0x040fe20000f26670 */
[----:B------:R-:W-:Y:S01]  /*2b00*/  IMAD R4, R34, UR6, RZ ;  /* 0x0000000622047c24 */ /* 0x000fe2000f8e02ff */
[----:B------:R-:W-:-:S03]  /*2b10*/  IADD3 R14, P2, R33, R14, RZ ;  /* 0x0000000e210e7210 */ /* 0x000fc60007f5e0ff */
[----:B------:R-:W-:-:S05]  /*2b20*/  IMAD R19, R5, UR7, R4 ;  /* 0x0000000705137c24 */ /* 0x000fca000f8e0204 */
[----:B------:R-:W-:-:S03]  /*2b30*/  IADD3.X R15, R32, R15, R19, P2, !PT ;  /* 0x0000000f200f7210 */ /* 0x000fc600017fe413 */
[----:B------:R-:W-:Y:S05]  /*2b40*/  @P1 BRA `(.L_x_39) ;  /* 0x0000002400a81947 */ /* 0x000fea0003800000 */
[----:B------:R-:W0:Y:S01]  /*2b50*/  LDC.64 R30, c[0x0][0x5c8] ;  /* 0x00017200ff1e7b82 */ /* 0x000e220000000a00 */
[----:B------:R-:W-:Y:S01]  /*2b60*/  IMAD.WIDE R28, R6, 0x40, R10 ;  /* 0x00000040061c7825 */ /* 0x000fe200078e020a */
[----:B------:R-:W-:Y:S01]  /*2b70*/  ULDC.64 UR6, c[0x0][0x5c0] ;  /* 0x0001700000067ab9 */ /* 0x000fe20000000a00 */
[----:B------:R-:W-:Y:S02]  /*2b80*/  BSSY B0, `(.L_x_39) ;  /* 0x0000266000007945 */ /* 0x000fe40003800000 */
[----:B------:R-:W-:Y:S02]  /*2b90*/  IMAD R26, R17, -0x2, R26 ;  /* 0xfffffffe111a7824 */ /* 0x000fe400078e021a */
[----:B------:R-:W-:Y:S02]  /*2ba0*/  IMAD.IADD R6, R20, 0x1, -R27 ;  /* 0x0000000114067824 */ /* 0x000fe400078e0a1b */
[----:B------:R-:W-:Y:S02]  /*2bb0*/  IMAD.IADD R26, R26, 0x1, -R33 ;  /* 0x000000011a1a7824 */ /* 0x000fe400078e0a21 */
[----:B0-----:R-:W-:-:S02]  /*2bc0*/  IMAD R4, R29, R30, RZ ;  /* 0x0000001e1d047224 */ /* 0x001fc400078e02ff */
[----:B------:R-:W-:-:S04]  /*2bd0*/  IMAD.WIDE.U32 R14, R28, R30, R14 ;  /* 0x0000001e1c0e7225 */ /* 0x000fc800078e000e */
[----:B------:R-:W-:Y:S01]  /*2be0*/  IMAD R19, R28, R31, R4 ;  /* 0x0000001f1c137224 */ /* 0x000fe200078e0204 */
[----:B------:R-:W-:Y:S02]  /*2bf0*/  LEA R4, P1, R30, R14, 0x3 ;  /* 0x0000000e1e047211 */ /* 0x000fe400078218ff */
[----:B------:R-:W-:Y:S01]  /*2c00*/  IADD3 R18, P2, R14, UR6, RZ ;  /* 0x000000060e127c10 */ /* 0x000fe2000ff5e0ff */
[----:B------:R-:W-:Y:S01]  /*2c10*/  IMAD.IADD R19, R15, 0x1, R19 ;  /* 0x000000010f137824 */ /* 0x000fe200078e0213 */
[----:B------:R-:W-:-:S04]  /*2c20*/  IADD3 R14, P3, R4, UR6, RZ ;  /* 0x00000006040e7c10 */ /* 0x000fc8000ff7e0ff */
[----:B------:R-:W-:Y:S02]  /*2c30*/  LEA.HI.X R4, R30, R19, R31, 0x3, P1 ;  /* 0x000000131e047211 */ /* 0x000fe400008f1c1f */
[----:B----45:R-:W-:Y:S02]  /*2c40*/  FSETP.NEU.AND P1, PT, R16, RZ, PT ;  /* 0x000000ff1000720b */ /* 0x030fe40003f2d000 */
[----:B------:R-:W-:Y:S02]  /*2c50*/  IADD3.X R19, R19, UR7, RZ, P2, !PT ;  /* 0x0000000713137c10 */ /* 0x000fe400097fe4ff */
[----:B------:R-:W-:-:S09]  /*2c60*/  IADD3.X R15, R4, UR7, RZ, P3, !PT ;  /* 0x00000007040f7c10 */ /* 0x000fd20009ffe4ff */
[----:B------:R-:W-:Y:S05]  /*2c70*/  @!P1 BRA `(.L_x_40) ;  /* 0x0000001c00189947 */ /* 0x000fea0003800000 */
[----:B------:R-:W-:Y:S01]  /*2c80*/  ULDC.64 UR6, c[0x0][0x5b8] ;  /* 0x00016e0000067ab9 */ /* 0x000fe20000000a00 */
[----:B------:R-:W-:Y:S01]  /*2c90*/  ISETP.GE.AND P2, PT, R26, 0x1, PT ;  /* 0x000000011a00780c */ /* 0x000fe20003f46270 */
[----:B------:R-:W-:Y:S01]  /*2ca0*/  IMAD.WIDE.U32 R24, R5, UR6, R24 ;  /* 0x0000000605187c25 */ /* 0x000fe2000f8e0018 */
[----:B------:R-:W-:Y:S01]  /*2cb0*/  ULDC.64 UR16, c[0x0][0x5a8] ;  /* 0x00016a0000107ab9 */ /* 0x000fe20000000a00 */
[----:B------:R-:W-:Y:S01]  /*2cc0*/  BSSY B1, `(.L_x_41) ;  /* 0x000000f000017945 */ /* 0x000fe20003800000 */
[----:B------:R-:W-:Y:S01]  /*2cd0*/  ISETP.LT.OR P5, PT, R6, 0x1, !P2 ;  /* 0x000000010600780c */ /* 0x000fe200057a1670 */
[----:B------:R-:W-:Y:S01]  /*2ce0*/  IMAD R4, R34, UR6, RZ ;  /* 0x0000000622047c24 */ /* 0x000fe2000f8e02ff */
[----:B------:R-:W-:-:S03]  /*2cf0*/  IADD3 R24, P1, R33, R24, RZ ;  /* 0x0000001821187210 */ /* 0x000fc60007f3e0ff */
[----:B------:R-:W-:Y:S01]  /*2d00*/  IMAD R5, R5, UR7, R4 ;  /* 0x0000000705057c24 */ /* 0x000fe2000f8e0204 */
[----:B------:R-:W-:Y:S02]  /*2d10*/  ULDC.64 UR6, c[0x0][0x5b0] ;  /* 0x00016c0000067ab9 */ /* 0x000fe40000000a00 */
[----:B------:R-:W-:Y:S02]  /*2d20*/  IMAD R27, R29, UR6, RZ ;  /* 0x000000061d1b7c24 */ /* 0x000fe4000f8e02ff */
[----:B------:R-:W-:Y:S02]  /*2d30*/  IADD3.X R25, R32, R25, R5, P1, !PT ;  /* 0x0000001920197210 */ /* 0x000fe40000ffe405 */
[C---:B------:R-:W-:Y:S02]  /*2d40*/  IMAD R27, R28.reuse, UR7, R27 ;  /* 0x000000071c1b7c24 */ /* 0x040fe4000f8e021b */
[----:B------:R-:W-:-:S03]  /*2d50*/  IMAD.WIDE.U32 R4, R28, UR6, R24 ;  /* 0x000000061c047c25 */ /* 0x000fc6000f8e0018 */
[----:B------:R-:W-:-:S04]  /*2d60*/  IADD3 R4, P1, R4, UR16, RZ ;  /* 0x0000001004047c10 */ /* 0x000fc8000ff3e0ff */
[--C-:B------:R-:W-:Y:S02]  /*2d70*/  IADD3.X R5, R5, UR17, R27.reuse, P1, !PT ;  /* 0x0000001105057c10 */ /* 0x100fe40008ffe41b */
[----:B------:R-:W-:Y:S01]  /*2d80*/  PRMT R27, RZ, 0x7610, R27 ;  /* 0x00007610ff1b7816 */ /* 0x000fe2000000001b */
[----:B------:R-:W-:Y:S06]  /*2d90*/  @P5 BRA `(.L_x_42) ;  /* 0x0000000000045947 */ /* 0x000fec0003800000 */
[----:B------:R0:W5:Y:S02]  /*2da0*/  LDG.E.U8 R27, desc[UR20][R4.64] ;  /* 0x00000014041b7981 */ /* 0x000164000c1e1100 */
.L_x_42:
[----:B------:R-:W-:Y:S05]  /*2db0*/  BSYNC B1 ;  /* 0x0000000000017941 */ /* 0x000fea0003800000 */
.L_x_41:
[----:B-----5:R-:W-:Y:S01]  /*2dc0*/  LOP3.LUT R27, R27, 0xff, RZ, 0xc0, !PT ;  /* 0x000000ff1b1b7812 */ /* 0x020fe200078ec0ff */
[----:B------:R-:W-:Y:S01]  /*2dd0*/  BSSY B1, `(.L_x_43) ;  /* 0x000000c000017945 */ /* 0x000fe20003800000 */
[----:B------:R-:W-:Y:S02]  /*2de0*/  ISETP.GE.AND P1, PT, R26, 0x2, PT ;  /* 0x000000021a00780c */ /* 0x000fe40003f26270 */
[----:B------:R-:W-:Y:S02]  /*2df0*/  F2FP.F16.E4M3.UNPACK_B R27, R27 ;  /* 0x0000001bff1b723e */ /* 0x000fe400020006ff */
[----:B------:R-:W-:-:S03]  /*2e00*/  ISETP.LT.OR P3, PT, R6, 0x1, !P1 ;  /* 0x000000010600780c */ /* 0x000fc60004f61670 */
[----:B------:R-:W-:-:S05]  /*2e10*/  HADD2.F32 R27, -RZ, R27.H0_H0 ;  /* 0x2000001bff1b7230 */ /* 0x000fca0000004100 */
[----:B------:R-:W-:Y:S01]  /*2e20*/  FMUL R30, R27, R16 ;  /* 0x000000101b1e7220 */ /* 0x000fe20000400000 */
[----:B------:R-:W-:-:S03]  /*2e30*/  PRMT R27, RZ, 0x7610, R27 ;  /* 0x00007610ff1b7816 */ /* 0x000fc6000000001b */
[----:B------:R-:W-:-:S05]  /*2e40*/  FFMA R30, R83, R13, R30 ;  /* 0x0000000d531e7223 */ /* 0x000fca000000001e */
[----:B------:R-:W-:-:S05]  /*2e50*/  F2FP.SATFINITE.E4M3.F32.PACK_AB_MERGE_C R31, RZ, R30, RZ ;  /* 0x0000001eff1f723e */ /* 0x000fca00048070ff */
[----:B------:R1:W-:Y:S01]  /*2e60*/  @!P5 STG.E.U8 desc[UR20][R18.64], R31 ;  /* 0x0000001f1200d986 */ /* 0x0003e2000c101114 */
[----:B------:R-:W-:Y:S05]  /*2e70*/  @P3 BRA `(.L_x_44) ;  /* 0x0000000000043947 */ /* 0x000fea0003800000 */
[----:B------:R2:W5:Y:S02]  /*2e80*/  LDG.E.U8 R27, desc[UR20][R4.64+0x1] ;  /* 0x00000114041b7981 */ /* 0x000564000c1e1100 */
.L_x_44:
[----:B------:R-:W-:Y:S05]  /*2e90*/  BSYNC B1 ;  /* 0x0000000000017941 */ /* 0x000fea0003800000 */
.L_x_43:
[----:B-----5:R-:W-:Y:S01]  /*2ea0*/  LOP3.LUT R27, R27, 0xff, RZ, 0xc0, !PT ;  /* 0x000000ff1b1b7812 */ /* 0x020fe200078ec0ff */
[----:B------:R-:W-:Y:S01]  /*2eb0*/  BSSY B1, `(.L_x_45) ;  /* 0x0000012000017945 */ /* 0x000fe20003800000 */
[----:B-1----:R-:W-:Y:S02]  /*2ec0*/  IADD3 R31, P5, R28, 0x8, RZ ;  /* 0x000000081c1f7810 */ /* 0x002fe40007fbe0ff */
[----:B------:R-:W-:Y:S02]  /*2ed0*/  F2FP.F16.E4M3.UNPACK_B R27, R27 ;  /* 0x0000001bff1b723e */ /* 0x000fe400020006ff */
[----:B------:R-:W-:Y:S01]  /*2ee0*/  ISETP.LT.OR P2, PT, R6, 0x9, !P2 ;  /* 0x000000090600780c */ /* 0x000fe20005741670 */
[----:B------:R-:W-:Y:S02]  /*2ef0*/  IMAD.X R28, RZ, RZ, R29, P5 ;  /* 0x000000ffff1c7224 */ /* 0x000fe400028e061d */
[----:B------:R-:W-:Y:S02]  /*2f00*/  HADD2.F32 R27, -RZ, R27.H0_H0 ;  /* 0x2000001bff1b7230 */ /* 0x000fe40000004100 */
[----:B------:R-:W-:-:S02]  /*2f10*/  IMAD R28, R28, UR6, RZ ;  /* 0x000000061c1c7c24 */ /* 0x000fc4000f8e02ff */
[----:B------:R-:W-:-:S04]  /*2f20*/  IMAD.WIDE.U32 R24, R31, UR6, R24 ;  /* 0x000000061f187c25 */ /* 0x000fc8000f8e0018 */
[----:B------:R-:W-:Y:S01]  /*2f30*/  FMUL R27, R27, R16 ;  /* 0x000000101b1b7220 */ /* 0x000fe20000400000 */
[----:B------:R-:W-:-:S03]  /*2f40*/  IMAD R31, R31, UR7, R28 ;  /* 0x000000071f1f7c24 */ /* 0x000fc6000f8e021c */
[----:B------:R-:W-:Y:S01]  /*2f50*/  FFMA R27, R84, R13, R27 ;  /* 0x0000000d541b7223 */ /* 0x000fe2000000001b */
[----:B------:R-:W-:-:S04]  /*2f60*/  IADD3 R24, P5, R24, UR16, RZ ;  /* 0x0000001018187c10 */ /* 0x000fc8000ffbe0ff */
[----:B------:R-:W-:Y:S02]  /*2f70*/  F2FP.SATFINITE.E4M3.F32.PACK_AB_MERGE_C R29, RZ, R27, RZ ;  /* 0x0000001bff1d723e */ /* 0x000fe400048070ff */
[----:B------:R-:W-:Y:S02]  /*2f80*/  IADD3.X R25, R25, UR17, R31, P5, !PT ;  /* 0x0000001119197c10 */ /* 0x000fe4000affe41f */
[----:B------:R-:W-:Y:S01]  /*2f90*/  PRMT R27, RZ, 0x7610, R27 ;  /* 0x00007610ff1b7816 */ /* 0x000fe2000000001b */
[----:B------:R1:W-:Y:S01]  /*2fa0*/  @!P3 STG.E.U8 desc[UR20][R18.64+0x1], R29 ;  /* 0x0000011d1200b986 */ /* 0x0003e2000c101114 */
[----:B------:R-:W-:Y:S05]  /*2fb0*/  @P2 BRA `(.L_x_46) ;  /* 0x0000000000042947 */ /* 0x000fea0003800000 */
[----:B------:R3:W5:Y:S02]  /*2fc0*/  LDG.E.U8 R27, desc[UR20][R24.64] ;  /* 0x00000014181b7981 */ /* 0x000764000c1e1100 */
.L_x_46:
[----:B------:R-:W-:Y:S05]  /*2fd0*/  BSYNC B1 ;  /* 0x0000000000017941 */ /* 0x000fea0003800000 */
.L_x_45:
[----:B-----5:R-:W-:Y:S01]  /*2fe0*/  LOP3.LUT R27, R27, 0xff, RZ, 0xc0, !PT ;  /* 0x000000ff1b1b7812 */ /* 0x020fe200078ec0ff */
[----:B------:R-:W-:Y:S01]  /*2ff0*/  BSSY B1, `(.L_x_47) ;  /* 0x000000b000017945 */ /* 0x000fe20003800000 */
[----:B------:R-:W-:Y:S02]  /*3000*/  ISETP.LT.OR P1, PT, R6, 0x9, !P1 ;  /* 0x000000090600780c */ /* 0x000fe40004f21670 */
[----:B------:R-:W-:-:S05]  /*3010*/  F2FP.F16.E4M3.UNPACK_B R27, R27 ;  /* 0x0000001bff1b723e */ /* 0x000fca00020006ff */
[----:B------:R-:W-:-:S05]  /*3020*/  HADD2.F32 R27, -RZ, R27.H0_H0 ;  /* 0x2000001bff1b7230 */ /* 0x000fca0000004100 */
[----:B------:R-:W-:Y:S01]  /*3030*/  FMUL R28, R27, R16 ;  /* 0x000000101b1c7220 */ /* 0x000fe20000400000 */
[----:B------:R-:W-:-:S03]  /*3040*/  PRMT R27, RZ, 0x7610, R27 ;  /* 0x00007610ff1b7816 */ /* 0x000fc6000000001b */
[----:B------:R-:W-:-:S05]  /*3050*/  FFMA R28, R81, R13, R28 ;  /* 0x0000000d511c7223 */ /* 0x000fca000000001c */
[----:B-1----:R-:W-:-:S05]  /*3060*/  F2FP.SATFINITE.E4M3.F32.PACK_AB_MERGE_C R29, RZ, R28, RZ ;  /* 0x0000001cff1d723e */ /* 0x002fca00048070ff */
[----:B------:R1:W-:Y:S01]  /*3070*/  @!P2 STG.E.U8 desc[UR20][R14.64], R29 ;  /* 0x0000001d0e00a986 */ /* 0x0003e2000c101114 */
[----:B------:R-:W-:Y:S05]  /*3080*/  @P1 BRA `(.L_x_48) ;  /* 0x0000000000041947 */ /* 0x000fea0003800000 */
[----:B------:R4:W5:Y:S02]  /*3090*/  LDG.E.U8 R27, desc[UR20][R24.64+0x1] ;  /* 0x00000114181b7981 */ /* 0x000964000c1e1100 */
.L_x_48:
[----:B------:R-:W-:Y:S05]  /*30a0*/  BSYNC B1 ;  /* 0x0000000000017941 */ /* 0x000fea0003800000 */
.L_x_47:
[----:B-----5:R-:W-:Y:S01]  /*30b0*/  LOP3.LUT R27, R27, 0xff, RZ, 0xc0, !PT ;  /* 0x000000ff1b1b7812 */ /* 0x020fe200078ec0ff */
[----:B------:R-:W-:Y:S01]  /*30c0*/  BSSY B1, `(.L_x_49) ;  /* 0x000000c000017945 */ /* 0x000fe20003800000 */
[----:B------:R-:W-:Y:S02]  /*30d0*/  ISETP.GE.AND P2, PT, R26, 0x9, PT ;  /* 0x000000091a00780c */ /* 0x000fe40003f46270 */
[----:B------:R-:W-:Y:S02]  /*30e0*/  F2FP.F16.E4M3.UNPACK_B R27, R27 ;  /* 0x0000001bff1b723e */ /* 0x000fe400020006ff */
[----:B------:R-:W-:-:S03]  /*30f0*/  ISETP.LT.OR P3, PT, R6, 0x1, !P2 ;  /* 0x000000010600780c */ /* 0x000fc60005761670 */
[----:B------:R-:W-:-:S05]  /*3100*/  HADD2.F32 R27, -RZ, R27.H0_H0 ;  /* 0x2000001bff1b7230 */ /* 0x000fca0000004100 */
[----:B------:R-:W-:-:S04]  /*3110*/  FMUL R27, R27, R16 ;  /* 0x000000101b1b7220 */ /* 0x000fc80000400000 */
[----:B------:R-:W-:-:S05]  /*3120*/  FFMA R27, R82, R13, R27 ;  /* 0x0000000d521b7223 */ /* 0x000fca000000001b */
[----:B-1----:R-:W-:Y:S02]  /*3130*/  F2FP.SATFINITE.E4M3.F32.PACK_AB_MERGE_C R29, RZ, R27, RZ ;  /* 0x0000001bff1d723e */ /* 0x002fe400048070ff */
[----:B------:R-:W-:-:S03]  /*3140*/  PRMT R27, RZ, 0x7610, R27 ;  /* 0x00007610ff1b7816 */ /* 0x000fc6000000001b */
[----:B------:R1:W-:Y:S01]  /*3150*/  @!P1 STG.E.U8 desc[UR20][R14.64+0x1], R29 ;  /* 0x0000011d0e009986 */ /* 0x0003e2000c101114 */
[----:B------:R-:W-:Y:S05]  /*3160*/  @P3 BRA `(.L_x_50) ;  /* 0x0000000000043947 */ /* 0x000fea0003800000 */
[----:B------:R0:W5:Y:S02]  /*3170*/  LDG.E.U8 R27, desc[UR20][R4.64+0x8] ;  /* 0x00000814041b7981 */ /* 0x000164000c1e1100 */
.L_x_50:
[----:B------:R-:W-:Y:S05]  /*3180*/  BSYNC B1 ;  /* 0x0000000000017941 */ /* 0x000fea0003800000 */
.L_x_49:
        /* <DEDUP_REMOVED lines=13> */
.L_x_52:
[----:B------:R-:W-:Y:S05]  /*3260*/  BSYNC B1 ;  /* 0x0000000000017941 */ /* 0x000fea0003800000 */
.L_x_51:
[----:B-----5:R-:W-:Y:S01]  /*3270*/  LOP3.LUT R27, R27, 0xff, RZ, 0xc0, !PT ;  /* 0x000000ff1b1b7812 */ /* 0x020fe200078ec0ff */
[----:B------:R-:W-:Y:S01]  /*3280*/  BSSY B1, `(.L_x_53) ;  /* 0x000000b000017945 */ /* 0x000fe20003800000 */
[----:B------:R-:W-:Y:S02]  /*3290*/  ISETP.LT.OR P2, PT, R6, 0x9, !P2 ;  /* 0x000000090600780c */ /* 0x000fe40005741670 */
[----:B------:R-:W-:-:S05]  /*32a0*/  F2FP.F16.E4M3.UNPACK_B R27, R27 ;  /* 0x0000001bff1b723e */ /* 0x000fca00020006ff */
        /* <DEDUP_REMOVED lines=8> */
.L_x_54:
[----:B------:R-:W-:Y:S05]  /*3330*/  BSYNC B1 ;  /* 0x0000000000017941 */ /* 0x000fea0003800000 */
.L_x_53:
        /* <DEDUP_REMOVED lines=12> */
.L_x_56:
[----:B------:R-:W-:Y:S05]  /*3400*/  BSYNC B1 ;  /* 0x0000000000017941 */ /* 0x000fea0003800000 */
.L_x_55:
        /* <DEDUP_REMOVED lines=13> */
.L_x_58:
[----:B------:R-:W-:Y:S05]  /*34e0*/  BSYNC B1 ;  /* 0x0000000000017941 */ /* 0x000fea0003800000 */
.L_x_57:
        /* <DEDUP_REMOVED lines=13> */
.L_x_60:
[----:B------:R-:W-:Y:S05]  /*35c0*/  BSYNC B1 ;  /* 0x0000000000017941 */ /* 0x000fea0003800000 */
.L_x_59:
        /* <DEDUP_REMOVED lines=12> */
.L_x_62:
[----:B------:R-:W-:Y:S05]  /*3690*/  BSYNC B1 ;  /* 0x0000000000017941 */ /* 0x000fea0003800000 */
.L_x_61:
        /* <DEDUP_REMOVED lines=12> */
.L_x_64:
[----:B------:R-:W-:Y:S05]  /*3760*/  BSYNC B1 ;  /* 0x0000000000017941 */ /* 0x000fea0003800000 */
.L_x_63:
        /* <DEDUP_REMOVED lines=13> */
.L_x_66:
[----:B------:R-:W-:Y:S05]  /*3840*/  BSYNC B1 ;  /* 0x0000000000017941 */ /* 0x000fea0003800000 */
.L_x_65:
        /* <DEDUP_REMOVED lines=13> */
.L_x_68:
[----:B------:R-:W-:Y:S05]  /*3920*/  BSYNC B1 ;  /* 0x0000000000017941 */ /* 0x000fea0003800000 */
.L_x_67:
        /* <DEDUP_REMOVED lines=12> */
.L_x_70:
[----:B------:R-:W-:Y:S05]  /*39f0*/  BSYNC B1 ;  /* 0x0000000000017941 */ /* 0x000fea0003800000 */
.L_x_69:
        /* <DEDUP_REMOVED lines=12> */
.L_x_72:
[----:B------:R-:W-:Y:S05]  /*3ac0*/  BSYNC B1 ;  /* 0x0000000000017941 */ /* 0x000fea0003800000 */
.L_x_71:
        /* <DEDUP_REMOVED lines=13> */
.L_x_74:
[----:B------:R-:W-:Y:S05]  /*3ba0*/  BSYNC B1 ;  /* 0x0000000000017941 */ /* 0x000fea0003800000 */
.L_x_73:
        /* <DEDUP_REMOVED lines=13> */
.L_x_76:
[----:B------:R-:W-:Y:S05]  /*3c80*/  BSYNC B1 ;  /* 0x0000000000017941 */ /* 0x000fea0003800000 */
.L_x_75:
        /* <DEDUP_REMOVED lines=12> */
.L_x_78:
[----:B------:R-:W-:Y:S05]  /*3d50*/  BSYNC B1 ;  /* 0x0000000000017941 */ /* 0x000fea0003800000 */
.L_x_77:
        /* <DEDUP_REMOVED lines=12> */
.L_x_80:
[----:B------:R-:W-:Y:S05]  /*3e20*/  BSYNC B1 ;  /* 0x0000000000017941 */ /* 0x000fea0003800000 */
.L_x_79:
        /* <DEDUP_REMOVED lines=13> */
.L_x_82:
[----:B------:R-:W-:Y:S05]  /*3f00*/  BSYNC B1 ;  /* 0x0000000000017941 */ /* 0x000fea0003800000 */
.L_x_81:
        /* <DEDUP_REMOVED lines=13> */
.L_x_84:
[----:B------:R-:W-:Y:S05]  /*3fe0*/  BSYNC B1 ;  /* 0x0000000000017941 */ /* 0x000fea0003800000 */
.L_x_83:
        /* <DEDUP_REMOVED lines=12> */
.L_x_86:
[----:B------:R-:W-:Y:S05]  /*40b0*/  BSYNC B1 ;  /* 0x0000000000017941 */ /* 0x000fea0003800000 */
.L_x_85:
        /* <DEDUP_REMOVED lines=12> */
.L_x_88:
[----:B------:R-:W-:Y:S05]  /*4180*/  BSYNC B1 ;  /* 0x0000000000017941 */ /* 0x000fea0003800000 */
.L_x_87:
        /* <DEDUP_REMOVED lines=13> */
.L_x_90:
[----:B------:R-:W-:Y:S05]  /*4260*/  BSYNC B1 ;  /* 0x0000000000017941 */ /* 0x000fea0003800000 */
.L_x_89:
        /* <DEDUP_REMOVED lines=13> */
.L_x_92:
[----:B------:R-:W-:Y:S05]  /*4340*/  BSYNC B1 ;  /* 0x0000000000017941 */ /* 0x000fea0003800000 */
.L_x_91:
        /* <DEDUP_REMOVED lines=12> */
.L_x_94:
[----:B------:R-:W-:Y:S05]  /*4410*/  BSYNC B1 ;  /* 0x0000000000017941 */ /* 0x000fea0003800000 */
.L_x_93:
        /* <DEDUP_REMOVED lines=12> */
.L_x_96:
[----:B------:R-:W-:Y:S05]  /*44e0*/  BSYNC B1 ;  /* 0x0000000000017941 */ /* 0x000fea0003800000 */
.L_x_95:
        /* <DEDUP_REMOVED lines=13> */
.L_x_98:
[----:B------:R-:W-:Y:S05]  /*45c0*/  BSYNC B1 ;  /* 0x0000000000017941 */ /* 0x000fea0003800000 */
.L_x_97:
[----:B-----5:R-:W-:Y:S01]  /*45d0*/  LOP3.LUT R27, R27, 0xff, RZ, 0xc0, !PT ;  /* 0x000000ff1b1b7812 */ /* 0x020fe200078ec0ff */
[----:B------:R-:W-:Y:S01]  /*45e0*/  BSSY B1, `(.L_x_99) ;  /* 0x000000c000017945 */ /* 0x000fe20003800000 */
[----:B------:R-:W-:Y:S02]  /*45f0*/  ISETP.GE.AND P1, PT, R26, 0x3a, PT ;  /* 0x0000003a1a00780c */ /* 0x000fe40003f26270 */
[----:B------:R-:W-:Y:S02]  /*4600*/  F2FP.F16.E4M3.UNPACK_B R27, R27 ;  /* 0x0000001bff1b723e */ /* 0x000fe400020006ff */
[----:B------:R-:W-:-:S03]  /*4610*/  ISETP.LT.OR P5, PT, R6, 0x1, !P1 ;  /* 0x000000010600780c */ /* 0x000fc60004fa1670 */
[----:B------:R-:W-:-:S05]  /*4620*/  HADD2.F32 R27, -RZ, R27.H0_H0 ;  /* 0x2000001bff1b7230 */ /* 0x000fca0000004100 */
[----:B------:R-:W-:-:S04]  /*4630*/  FMUL R28, R27, R16 ;  /* 0x000000101b1c7220 */ /* 0x000fc80000400000 */
[----:B------:R-:W-:Y:S01]  /*4640*/  FFMA R28, R23, R13, R28 ;  /* 0x0000000d171c7223 */ /* 0x000fe2000000001c */
[----:B------:R-:W-:-:S04]  /*4650*/  PRMT R23, RZ, 0x7610, R23 ;  /* 0x00007610ff177816 */ /* 0x000fc80000000017 */
[----:B------:R-:W-:-:S05]  /*4660*/  F2FP.SATFINITE.E4M3.F32.PACK_AB_MERGE_C R27, RZ, R28, RZ ;  /* 0x0000001cff1b723e */ /* 0x000fca00048070ff */
[----:B------:R0:W-:Y:S01]  /*4670*/  @!P3 STG.E.U8 desc[UR20][R18.64+0x38], R27 ;  /* 0x0000381b1200b986 */ /* 0x0001e2000c101114 */
[----:B------:R-:W-:Y:S05]  /*4680*/  @P5 BRA `(.L_x_100) ;  /* 0x0000000000045947 */ /* 0x000fea0003800000 */
[----:B------:R0:W5:Y:S02]  /*4690*/  LDG.E.U8 R23, desc[UR20][R4.64+0x39] ;  /* 0x0000391404177981 */ /* 0x000164000c1e1100 */
.L_x_100:
[----:B------:R-:W-:Y:S05]  /*46a0*/  BSYNC B1 ;  /* 0x0000000000017941 */ /* 0x000fea0003800000 */
.L_x_99:
[----:B-----5:R-:W-:Y:S01]  /*46b0*/  LOP3.LUT R23, R23, 0xff, RZ, 0xc0, !PT ;  /* 0x000000ff17177812 */ /* 0x020fe200078ec0ff */
[----:B------:R-:W-:Y:S01]  /*46c0*/  BSSY B1, `(.L_x_101) ;  /* 0x000000b000017945 */ /* 0x000fe20003800000 */
[----:B------:R-:W-:Y:S02]  /*46d0*/  ISETP.LT.OR P2, PT, R6, 0x9, !P2 ;  /* 0x000000090600780c */ /* 0x000fe40005741670 */
[----:B------:R-:W-:Y:S02]  /*46e0*/  F2FP.F16.E4M3.UNPACK_B R23, R23 ;  /* 0x00000017ff17723e */ /* 0x000fe400020006ff */
[----:B0-2---:R-:W-:-:S03]  /*46f0*/  PRMT R4, RZ, 0x7610, R4 ;  /* 0x00007610ff047816 */ /* 0x005fc60000000004 */
[----:B------:R-:W-:-:S05]  /*4700*/  HADD2.F32 R23, -RZ, R23.H0_H0 ;  /* 0x20000017ff177230 */ /* 0x000fca0000004100 */
[----:B------:R-:W-:-:S04]  /*4710*/  FMUL R23, R23, R16 ;  /* 0x0000001017177220 */ /* 0x000fc80000400000 */
[----:B------:R-:W-:-:S05]  /*4720*/  FFMA R23, R56, R13, R23 ;  /* 0x0000000d38177223 */ /* 0x000fca0000000017 */
[----:B------:R-:W-:-:S05]  /*4730*/  F2FP.SATFINITE.E4M3.F32.PACK_AB_MERGE_C R23, RZ, R23, RZ ;  /* 0x00000017ff17723e */ /* 0x000fca00048070ff */
[----:B------:R0:W-:Y:S01]  /*4740*/  @!P5 STG.E.U8 desc[UR20][R18.64+0x39], R23 ;  /* 0x000039171200d986 */ /* 0x0001e2000c101114 */
[----:B------:R-:W-:Y:S05]  /*4750*/  @P2 BRA `(.L_x_102) ;  /* 0x0000000000042947 */ /* 0x000fea0003800000 */
[----:B------:R2:W5:Y:S02]  /*4760*/  LDG.E.U8 R4, desc[UR20][R24.64+0x38] ;  /* 0x0000381418047981 */ /* 0x000564000c1e1100 */
.L_x_102:
[----:B------:R-:W-:Y:S05]  /*4770*/  BSYNC B1 ;  /* 0x0000000000017941 */ /* 0x000fea0003800000 */
.L_x_101:
[----:B-----5:R-:W-:Y:S01]  /*4780*/  LOP3.LUT R4, R4, 0xff, RZ, 0xc0, !PT ;  /* 0x000000ff04047812 */ /* 0x020fe200078ec0ff */
[----:B------:R-:W-:Y:S01]  /*4790*/  BSSY B1, `(.L_x_103) ;  /* 0x000000b000017945 */ /* 0x000fe20003800000 */
[----:B------:R-:W-:Y:S02]  /*47a0*/  ISETP.LT.OR P1, PT, R6, 0x9, !P1 ;  /* 0x000000090600780c */ /* 0x000fe40004f21670 */
[----:B------:R-:W-:-:S05]  /*47b0*/  F2FP.F16.E4M3.UNPACK_B R4, R4 ;  /* 0x00000004ff04723e */ /* 0x000fca00020006ff */
[----:B------:R-:W-:-:S05]  /*47c0*/  HADD2.F32 R5, -RZ, R4.H0_H0 ;  /* 0x20000004ff057230 */ /* 0x000fca0000004100 */
[----:B------:R-:W-:-:S04]  /*47d0*/  FMUL R4, R5, R16 ;  /* 0x0000001005047220 */ /* 0x000fc80000400000 */
[----:B------:R-:W-:-:S05]  /*47e0*/  FFMA R4, R21, R13, R4 ;  /* 0x0000000d15047223 */ /* 0x000fca0000000004 */
[----:B------:R-:W-:Y:S02]  /*47f0*/  F2FP.SATFINITE.E4M3.F32.PACK_AB_MERGE_C R5, RZ, R4, RZ ;  /* 0x00000004ff05723e */ /* 0x000fe400048070ff */
[----:B------:R-:W-:-:S03]  /*4800*/  PRMT R4, RZ, 0x7610, R4 ;  /* 0x00007610ff047816 */ /* 0x000fc60000000004 */
[----:B------:R0:W-:Y:S01]  /*4810*/  @!P2 STG.E.U8 desc[UR20][R14.64+0x38], R5 ;  /* 0x000038050e00a986 */ /* 0x0001e2000c101114 */
[----:B------:R-:W-:Y:S05]  /*4820*/  @P1 BRA `(.L_x_104) ;  /* 0x0000000000041947 */ /* 0x000fea0003800000 */
[----:B------:R0:W5:Y:S02]  /*4830*/  LDG.E.U8 R4, desc[UR20][R24.64+0x39] ;  /* 0x0000391418047981 */ /* 0x000164000c1e1100 */
.L_x_104:
[----:B------:R-:W-:Y:S05]  /*4840*/  BSYNC B1 ;  /* 0x0000000000017941 */ /* 0x000fea0003800000 */
.L_x_103:
[----:B------:R-:W-:Y:S05]  /*4850*/  @P1 BRA `(.L_x_105) ;  /* 0x0000000800601947 */ /* 0x000fea0003800000 */
[----:B-----5:R-:W-:-:S04]  /*4860*/  LOP3.LUT R4, R4, 0xff, RZ, 0xc0, !PT ;  /* 0x000000ff04047812 */ /* 0x020fc800078ec0ff */
[----:B------:R-:W-:-:S05]  /*4870*/  F2FP.F16.E4M3.UNPACK_B R4, R4 ;  /* 0x00000004ff04723e */ /* 0x000fca00020006ff */
[----:B0-----:R-:W-:-:S05]  /*4880*/  HADD2.F32 R5, -RZ, R4.H0_H0 ;  /* 0x20000004ff057230 */ /* 0x001fca0000004100 */
[----:B------:R-:W-:-:S04]  /*4890*/  FMUL R5, R5, R16 ;  /* 0x0000001005057220 */ /* 0x000fc80000400000 */
[----:B------:R-:W-:-:S05]  /*48a0*/  FFMA R5, R22, R13, R5 ;  /* 0x0000000d16057223 */ /* 0x000fca0000000005 */
[----:B------:R-:W-:-:S05]  /*48b0*/  F2FP.SATFINITE.E4M3.F32.PACK_AB_MERGE_C R5, RZ, R5, RZ ;  /* 0x00000005ff05723e */ /* 0x000fca00048070ff */
[----:B------:R0:W-:Y:S01]  /*48c0*/  STG.E.U8 desc[UR20][R14.64+0x39], R5 ;  /* 0x000039050e007986 */ /* 0x0001e2000c101114 */
[----:B------:R-:W-:Y:S05]  /*48d0*/  BRA `(.L_x_105) ;  /* 0x0000000800407947 */ /* 0x000fea0003800000 */
.L_x_40:
[----:B------:R-:W-:Y:S01]  /*48e0*/  ISETP.GE.AND P1, PT, R26, 0x2, PT ;  /* 0x000000021a00780c */ /* 0x000fe20003f26270 */
[-C--:B------:R-:W-:Y:S01]  /*48f0*/  FMUL R84, R84, R13.reuse ;  /* 0x0000000d54547220 */ /* 0x080fe20000400000 */
[----:B------:R-:W-:Y:S01]  /*4900*/  ISETP.GE.AND P3, PT, R26, 0x1, PT ;  /* 0x000000011a00780c */ /* 0x000fe20003f66270 */
[-C--:B------:R-:W-:Y:S01]  /*4910*/  FMUL R83, R83, R13.reuse ;  /* 0x0000000d53537220 */ /* 0x080fe20000400000 */
[C---:B------:R-:W-:Y:S01]  /*4920*/  ISETP.LT.OR P5, PT, R6.reuse, 0x1, !P1 ;  /* 0x000000010600780c */ /* 0x040fe20004fa1670 */
[-C--:B------:R-:W-:Y:S01]  /*4930*/  FMUL R81, R81, R13.reuse ;  /* 0x0000000d51517220 */ /* 0x080fe20000400000 */
[----:B------:R-:W-:Y:S01]  /*4940*/  ISETP.LT.OR P2, PT, R6, 0x1, !P3 ;  /* 0x000000010600780c */ /* 0x000fe20005f41670 */
[-C--:B------:R-:W-:Y:S01]  /*4950*/  FMUL R82, R82, R13.reuse ;  /* 0x0000000d52527220 */ /* 0x080fe20000400000 */
[----:B------:R-:W-:Y:S01]  /*4960*/  ISETP.LT.OR P3, PT, R6, 0x9, !P3 ;  /* 0x000000090600780c */ /* 0x000fe20005f61670 */
[-C--:B------:R-:W-:Y:S01]  /*4970*/  FMUL R79, R79, R13.reuse ;  /* 0x0000000d4f4f7220 */ /* 0x080fe20000400000 */
[----:B------:R-:W-:Y:S01]  /*4980*/  F2FP.SATFINITE.E4M3.F32.PACK_AB_MERGE_C R5, RZ, R84, RZ ;  /* 0x00000054ff05723e */ /* 0x000fe200048070ff */
[----:B------:R-:W-:Y:S01]  /*4990*/  FMUL R80, R80, R13 ;  /* 0x0000000d50507220 */ /* 0x000fe20000400000 */
[----:B------:R-:W-:Y:S01]  /*49a0*/  F2FP.SATFINITE.E4M3.F32.PACK_AB_MERGE_C R83, RZ, R83, RZ ;  /* 0x00000053ff53723e */ /* 0x000fe200048070ff */
[----:B------:R-:W-:Y:S01]  /*49b0*/  FMUL R77, R77, R13 ;  /* 0x0000000d4d4d7220 */ /* 0x000fe20000400000 */
[----:B------:R-:W-:Y:S01]  /*49c0*/  F2FP.SATFINITE.E4M3.F32.PACK_AB_MERGE_C R81, RZ, R81, RZ ;  /* 0x00000051ff51723e */ /* 0x000fe200048070ff */
[-C--:B------:R-:W-:Y:S01]  /*49d0*/  FMUL R78, R78, R13.reuse ;  /* 0x0000000d4e4e7220 */ /* 0x080fe20000400000 */
[----:B------:R-:W-:Y:S01]  /*49e0*/  ISETP.LT.OR P1, PT, R6, 0x9, !P1 ;  /* 0x000000090600780c */ /* 0x000fe20004f21670 */
[----:B------:R0:W-:Y:S01]  /*49f0*/  @!P5 STG.E.U8 desc[UR20][R18.64+0x1], R5 ;  /* 0x000001051200d986 */ /* 0x0001e2000c101114 */
[C---:B------:R-:W-:Y:S01]  /*4a00*/  ISETP.GE.AND P5, PT, R26.reuse, 0x9, PT ;  /* 0x000000091a00780c */ /* 0x040fe20003fa6270 */
[----:B------:R-:W-:Y:S01]  /*4a10*/  FMUL R75, R75, R13 ;  /* 0x0000000d4b4b7220 */ /* 0x000fe20000400000 */
[----:B------:R-:W-:Y:S01]  /*4a20*/  F2FP.SATFINITE.E4M3.F32.PACK_AB_MERGE_C R79, RZ, R79, RZ ;  /* 0x0000004fff4f723e */ /* 0x000fe200048070ff */
[----:B------:R-:W-:Y:S01]  /*4a30*/  @!P2 STG.E.U8 desc[UR20][R18.64], R83 ;  /* 0x000000531200a986 */ /* 0x000fe2000c101114 */
[----:B------:R-:W-:Y:S01]  /*4a40*/  ISETP.GE.AND P2, PT, R26, 0xa, PT ;  /* 0x0000000a1a00780c */ /* 0x000fe20003f46270 */
[-C--:B------:R-:W-:Y:S01]  /*4a50*/  FMUL R76, R76, R13.reuse ;  /* 0x0000000d4c4c7220 */ /* 0x080fe20000400000 */
[----:B------:R-:W-:Y:S01]  /*4a60*/  F2FP.SATFINITE.E4M3.F32.PACK_AB_MERGE_C R25, RZ, R80, RZ ;  /* 0x00000050ff19723e */ /* 0x000fe200048070ff */
[----:B------:R-:W-:Y:S01]  /*4a70*/  @!P3 STG.E.U8 desc[UR20][R14.64], R81 ;  /* 0x000000510e00b986 */ /* 0x000fe2000c101114 */
[C---:B------:R-:W-:Y:S01]  /*4a80*/  ISETP.LT.OR P3, PT, R6.reuse, 0x1, !P5 ;  /* 0x000000010600780c */ /* 0x040fe20006f61670 */
[-C--:B------:R-:W-:Y:S01]  /*4a90*/  FMUL R73, R73, R13.reuse ;  /* 0x0000000d49497220 */ /* 0x080fe20000400000 */
[----:B------:R-:W-:Y:S01]  /*4aa0*/  ISETP.LT.OR P6, PT, R6, 0x1, !P2 ;  /* 0x000000010600780c */ /* 0x000fe200057c1670 */
[-C--:B------:R-:W-:Y:S01]  /*4ab0*/  FMUL R74, R74, R13.reuse ;  /* 0x0000000d4a4a7220 */ /* 0x080fe20000400000 */
[----:B------:R-:W-:Y:S01]  /*4ac0*/  ISETP.LT.OR P5, PT, R6, 0x9, !P5 ;  /* 0x000000090600780c */ /* 0x000fe20006fa1670 */
[-C--:B------:R-:W-:Y:S01]  /*4ad0*/  FMUL R71, R71, R13.reuse ;  /* 0x0000000d47477220 */ /* 0x080fe20000400000 */
[----:B0-----:R-:W-:Y:S01]  /*4ae0*/  F2FP.SATFINITE.E4M3.F32.PACK_AB_MERGE_C R5, RZ, R82, RZ ;  /* 0x00000052ff05723e */ /* 0x001fe200048070ff */
[----:B------:R-:W-:Y:S01]  /*4af0*/  FMUL R72, R72, R13 ;  /* 0x0000000d48487220 */ /* 0x000fe20000400000 */
[----:B------:R-:W-:Y:S01]  /*4b00*/  F2FP.SATFINITE.E4M3.F32.PACK_AB_MERGE_C R77, RZ, R77, RZ ;  /* 0x0000004dff4d723e */ /* 0x000fe200048070ff */
[-C--:B------:R-:W-:Y:S01]  /*4b10*/  FMUL R69, R69, R13.reuse ;  /* 0x0000000d45457220 */ /* 0x080fe20000400000 */
[----:B------:R-:W-:Y:S01]  /*4b20*/  ISETP.LT.OR P2, PT, R6, 0x9, !P2 ;  /* 0x000000090600780c */ /* 0x000fe20005741670 */
[----:B------:R0:W-:Y:S01]  /*4b30*/  @!P1 STG.E.U8 desc[UR20][R14.64+0x1], R5 ;  /* 0x000001050e009986 */ /* 0x0001e2000c101114 */
[----:B------:R-:W-:Y:S01]  /*4b40*/  ISETP.GE.AND P1, PT, R26, 0x12, PT ;  /* 0x000000121a00780c */ /* 0x000fe20003f26270 */
[----:B------:R-:W-:Y:S01]  /*4b50*/  FMUL R70, R70, R13 ;  /* 0x0000000d46467220 */ /* 0x000fe20000400000 */
[----:B------:R-:W-:Y:S01]  /*4b60*/  F2FP.SATFINITE.E4M3.F32.PACK_AB_MERGE_C R75, RZ, R75, RZ ;  /* 0x0000004bff4b723e */ /* 0x000fe200048070ff */
[----:B------:R-:W-:Y:S01]  /*4b70*/  @!P3 STG.E.U8 desc[UR20][R18.64+0x8], R79 ;  /* 0x0000084f1200b986 */ /* 0x000fe2000c101114 */
[----:B------:R-:W-:Y:S01]  /*4b80*/  ISETP.GE.AND P3, PT, R26, 0x11, PT ;  /* 0x000000111a00780c */ /* 0x000fe20003f66270 */
[----:B------:R-:W-:Y:S01]  /*4b90*/  FMUL R68, R68, R13 ;  /* 0x0000000d44447220 */ /* 0x000fe20000400000 */
[----:B------:R-:W-:Y:S01]  /*4ba0*/  F2FP.SATFINITE.E4M3.F32.PACK_AB_MERGE_C R73, RZ, R73, RZ ;  /* 0x00000049ff49723e */ /* 0x000fe200048070ff */
[----:B------:R1:W-:Y:S01]  /*4bb0*/  @!P6 STG.E.U8 desc[UR20][R18.64+0x9], R25 ;  /* 0x000009191200e986 */ /* 0x0003e2000c101114 */
[C---:B------:R-:W-:Y:S01]  /*4bc0*/  ISETP.LT.OR P6, PT, R6.reuse, 0x1, !P1 ;  /* 0x000000010600780c */ /* 0x040fe20004fc1670 */
[-C--:B------:R-:W-:Y:S01]  /*4bd0*/  FMUL R67, R67, R13.reuse ;  /* 0x0000000d43437220 */ /* 0x080fe20000400000 */
[C---:B------:R-:W-:Y:S01]  /*4be0*/  ISETP.LT.OR P1, PT, R6.reuse, 0x9, !P1 ;  /* 0x000000090600780c */ /* 0x040fe20004f21670 */
[----:B------:R-:W-:Y:S01]  /*4bf0*/  @!P5 STG.E.U8 desc[UR20][R14.64+0x8], R77 ;  /* 0x0000084d0e00d986 */ /* 0x000fe2000c101114 */
[C---:B------:R-:W-:Y:S01]  /*4c00*/  ISETP.LT.OR P5, PT, R6.reuse, 0x1, !P3 ;  /* 0x000000010600780c */ /* 0x040fe20005fa1670 */
[-C--:B------:R-:W-:Y:S01]  /*4c10*/  FMUL R65, R65, R13.reuse ;  /* 0x0000000d41417220 */ /* 0x080fe20000400000 */
[----:B------:R-:W-:Y:S01]  /*4c20*/  ISETP.LT.OR P3, PT, R6, 0x9, !P3 ;  /* 0x000000090600780c */ /* 0x000fe20005f61670 */
[-C--:B------:R-:W-:Y:S01]  /*4c30*/  FMUL R66, R66, R13.reuse ;  /* 0x0000000d42427220 */ /* 0x080fe20000400000 */
[----:B0-----:R-:W-:Y:S01]  /*4c40*/  F2FP.SATFINITE.E4M3.F32.PACK_AB_MERGE_C R5, RZ, R78, RZ ;  /* 0x0000004eff05723e */ /* 0x001fe200048070ff */
[----:B------:R-:W-:Y:S01]  /*4c50*/  FMUL R64, R64, R13 ;  /* 0x0000000d40407220 */ /* 0x000fe20000400000 */
[----:B------:R-:W-:Y:S01]  /*4c60*/  F2FP.SATFINITE.E4M3.F32.PACK_AB_MERGE_C R71, RZ, R71, RZ ;  /* 0x00000047ff47723e */ /* 0x000fe200048070ff */
[-C--:B------:R-:W-:Y:S01]  /*4c70*/  FMUL R63, R63, R13.reuse ;  /* 0x0000000d3f3f7220 */ /* 0x080fe20000400000 */
[----:B-1----:R-:W-:Y:S01]  /*4c80*/  F2FP.SATFINITE.E4M3.F32.PACK_AB_MERGE_C R25, RZ, R76, RZ ;  /* 0x0000004cff19723e */ /* 0x002fe200048070ff */
[----:B------:R0:W-:Y:S01]  /*4c90*/  @!P2 STG.E.U8 desc[UR20][R14.64+0x9], R5 ;  /* 0x000009050e00a986 */ /* 0x0001e2000c101114 */
[C---:B------:R-:W-:Y:S01]  /*4ca0*/  ISETP.GE.AND P2, PT, R26.reuse, 0x1a, PT ;  /* 0x0000001a1a00780c */ /* 0x040fe20003f46270 */
        /* <DEDUP_REMOVED lines=29> */
[----:B------:R-:W-:Y:S01]  /*4e80*/  ISETP.LT.OR P6, PT, R6, 0x1, !P3 ;  /* 0x000000010600780c */ /* 0x000fe20005fc1670 */
[----:B------:R-:W-:Y:S01]  /*4e90*/  FMUL R22, R22, R13 ;  /* 0x0000000d16167220 */ /* 0x000fe20000400000 */
[C---:B------:R-:W-:Y:S01]  /*4ea0*/  ISETP.LT.OR P3, PT, R6.reuse, 0x9, !P3 ;  /* 0x000000090600780c */ /* 0x040fe20005f61670 */
[----:B------:R-:W-:Y:S01]  /*4eb0*/  @!P5 STG.E.U8 desc[UR20][R14.64+0x18], R69 ;  /* 0x000018450e00d986 */ /* 0x000fe2000c101114 */
[----:B------:R-:W-:-:S02]  /*4ec0*/  ISETP.LT.OR P5, PT, R6, 0x1, !P1 ;  /* 0x000000010600780c */ /* 0x000fc40004fa1670 */
[----:B0-----:R-:W-:Y:S02]  /*4ed0*/  F2FP.SATFINITE.E4M3.F32.PACK_AB_MERGE_C R5, RZ, R70, RZ ;  /* 0x00000046ff05723e */ /* 0x001fe400048070ff */
[----:B------:R-:W-:Y:S02]  /*4ee0*/  ISETP.LT.OR P1, PT, R6, 0x9, !P1 ;  /* 0x000000090600780c */ /* 0x000fe40004f21670 */
[----:B------:R-:W-:Y:S01]  /*4ef0*/  F2FP.SATFINITE.E4M3.F32.PACK_AB_MERGE_C R59, RZ, R59, RZ ;  /* 0x0000003bff3b723e */ /* 0x000fe200048070ff */
[----:B------:R0:W-:Y:S01]  /*4f00*/  @!P2 STG.E.U8 desc[UR20][R14.64+0x19], R5 ;  /* 0x000019050e00a986 */ /* 0x0001e2000c101114 */
[----:B-1----:R-:W-:Y:S02]  /*4f10*/  F2FP.SATFINITE.E4M3.F32.PACK_AB_MERGE_C R25, RZ, R68, RZ ;  /* 0x00000044ff19723e */ /* 0x002fe400048070ff */
[----:B------:R-:W-:Y:S01]  /*4f20*/  ISETP.GE.AND P2, PT, R26, 0x2a, PT ;  /* 0x0000002a1a00780c */ /* 0x000fe20003f46270 */
[----:B------:R-:W-:Y:S01]  /*4f30*/  @!P6 STG.E.U8 desc[UR20][R18.64+0x20], R67 ;  /* 0x000020431200e986 */ /* 0x000fe2000c101114 */
[----:B------:R-:W-:-:S02]  /*4f40*/  F2FP.SATFINITE.E4M3.F32.PACK_AB_MERGE_C R57, RZ, R57, RZ ;  /* 0x00000039ff39723e */ /* 0x000fc400048070ff */
[----:B------:R-:W-:Y:S01]  /*4f50*/  F2FP.SATFINITE.E4M3.F32.PACK_AB_MERGE_C R23, RZ, R23, RZ ;  /* 0x00000017ff17723e */ /* 0x000fe200048070ff */
[----:B------:R1:W-:Y:S01]  /*4f60*/  @!P5 STG.E.U8 desc[UR20][R18.64+0x21], R25 ;  /* 0x000021191200d986 */ /* 0x0003e2000c101114 */
[----:B------:R-:W-:Y:S02]  /*4f70*/  ISETP.GE.AND P5, PT, R26, 0x29, PT ;  /* 0x000000291a00780c */ /* 0x000fe40003fa6270 */
[----:B------:R-:W-:Y:S01]  /*4f80*/  F2FP.SATFINITE.E4M3.F32.PACK_AB_MERGE_C R21, RZ, R21, RZ ;  /* 0x00000015ff15723e */ /* 0x000fe200048070ff */
[----:B------:R-:W-:Y:S01]  /*4f90*/  @!P3 STG.E.U8 desc[UR20][R14.64+0x20], R65 ;  /* 0x000020410e00b986 */ /* 0x000fe2000c101114 */
[C---:B------:R-:W-:Y:S02]  /*4fa0*/  ISETP.LT.OR P3, PT, R6.reuse, 0x1, !P2 ;  /* 0x000000010600780c */ /* 0x040fe40005761670 */
[C---:B------:R-:W-:Y:S02]  /*4fb0*/  ISETP.LT.OR P6, PT, R6.reuse, 0x1, !P5 ;  /* 0x000000010600780c */ /* 0x040fe40006fc1670 */
[----:B------:R-:W-:-:S02]  /*4fc0*/  ISETP.LT.OR P5, PT, R6, 0x9, !P5 ;  /* 0x000000090600780c */ /* 0x000fc40006fa1670 */
[----:B0-----:R-:W-:Y:S02]  /*4fd0*/  F2FP.SATFINITE.E4M3.F32.PACK_AB_MERGE_C R5, RZ, R66, RZ ;  /* 0x00000042ff05723e */ /* 0x001fe400048070ff */
[----:B-1----:R-:W-:Y:S02]  /*4fe0*/  F2FP.SATFINITE.E4M3.F32.PACK_AB_MERGE_C R25, RZ, R64, RZ ;  /* 0x00000040ff19723e */ /* 0x002fe400048070ff */
[----:B------:R-:W-:Y:S01]  /*4ff0*/  ISETP.LT.OR P2, PT, R6, 0x9, !P2 ;  /* 0x000000090600780c */ /* 0x000fe20005741670 */
[----:B------:R0:W-:Y:S01]  /*5000*/  @!P1 STG.E.U8 desc[UR20][R14.64+0x21], R5 ;  /* 0x000021050e009986 */ /* 0x0001e2000c101114 */
[C---:B------:R-:W-:Y:S02]  /*5010*/  ISETP.GE.AND P1, PT, R26.reuse, 0x31, PT ;  /* 0x000000311a00780c */ /* 0x040fe40003f26270 */
[----:B------:R-:W-:Y:S01]  /*5020*/  F2FP.SATFINITE.E4M3.F32.PACK_AB_MERGE_C R27, RZ, R22, RZ ;  /* 0x00000016ff1b723e */ /* 0x000fe200048070ff */
[----:B------:R1:W-:Y:S01]  /*5030*/  @!P3 STG.E.U8 desc[UR20][R18.64+0x29], R25 ;  /* 0x000029191200b986 */ /* 0x0003e2000c101114 */
[----:B------:R-:W-:-:S03]  /*5040*/  ISETP.GE.AND P3, PT, R26, 0x32, PT ;  /* 0x000000321a00780c */ /* 0x000fc60003f66270 */
[----:B------:R-:W-:Y:S01]  /*5050*/  @!P6 STG.E.U8 desc[UR20][R18.64+0x28], R63 ;  /* 0x0000283f1200e986 */ /* 0x000fe2000c101114 */
[C---:B------:R-:W-:Y:S02]  /*5060*/  ISETP.LT.OR P6, PT, R6.reuse, 0x1, !P1 ;  /* 0x000000010600780c */ /* 0x040fe40004fc1670 */
[C---:B------:R-:W-:Y:S01]  /*5070*/  ISETP.LT.OR P1, PT, R6.reuse, 0x9, !P1 ;  /* 0x000000090600780c */ /* 0x040fe20004f21670 */
[----:B------:R-:W-:Y:S01]  /*5080*/  @!P5 STG.E.U8 desc[UR20][R14.64+0x28], R61 ;  /* 0x0000283d0e00d986 */ /* 0x000fe2000c101114 */
[C---:B------:R-:W-:Y:S02]  /*5090*/  ISETP.LT.OR P5, PT, R6.reuse, 0x1, !P3 ;  /* 0x000000010600780c */ /* 0x040fe40005fa1670 */
[----:B0-----:R-:W-:Y:S02]  /*50a0*/  F2FP.SATFINITE.E4M3.F32.PACK_AB_MERGE_C R5, RZ, R62, RZ ;  /* 0x0000003eff05723e */ /* 0x001fe400048070ff */
[----:B-1----:R-:W-:Y:S02]  /*50b0*/  F2FP.SATFINITE.E4M3.F32.PACK_AB_MERGE_C R25, RZ, R60, RZ ;  /* 0x0000003cff19723e */ /* 0x002fe400048070ff */
[----:B------:R-:W-:Y:S01]  /*50c0*/  ISETP.LT.OR P3, PT, R6, 0x9, !P3 ;  /* 0x000000090600780c */ /* 0x000fe20005f61670 */
[----:B------:R0:W-:Y:S01]  /*50d0*/  @!P2 STG.E.U8 desc[UR20][R14.64+0x29], R5 ;  /* 0x000029050e00a986 */ /* 0x0001e2000c101114 */
[----:B------:R-:W-:-:S03]  /*50e0*/  ISETP.GE.AND P2, PT, R26, 0x39, PT ;  /* 0x000000391a00780c */ /* 0x000fc60003f46270 */
[----:B------:R-:W-:Y:S01]  /*50f0*/  @!P6 STG.E.U8 desc[UR20][R18.64+0x30], R59 ;  /* 0x0000303b1200e986 */ /* 0x000fe2000c101114 */
[----:B------:R-:W-:-:S03]  /*5100*/  ISETP.GE.AND P6, PT, R26, 0x3a, PT ;  /* 0x0000003a1a00780c */ /* 0x000fc60003fc6270 */
[----:B------:R1:W-:Y:S01]  /*5110*/  @!P5 STG.E.U8 desc[UR20][R18.64+0x31], R25 ;  /* 0x000031191200d986 */ /* 0x0003e2000c101114 */
[C---:B------:R-:W-:Y:S02]  /*5120*/  ISETP.LT.OR P5, PT, R6.reuse, 0x1, !P6 ;  /* 0x000000010600780c */ /* 0x040fe400077a1670 */
[C---:B------:R-:W-:Y:S01]  /*5130*/  ISETP.LT.OR P6, PT, R6.reuse, 0x9, !P6 ;  /* 0x000000090600780c */ /* 0x040fe200077c1670 */
[----:B------:R2:W-:Y:S01]  /*5140*/  @!P1 STG.E.U8 desc[UR20][R14.64+0x30], R57 ;  /* 0x000030390e009986 */ /* 0x0005e2000c101114 */
[C---:B------:R-:W-:Y:S02]  /*5150*/  ISETP.LT.OR P1, PT, R6.reuse, 0x1, !P2 ;  /* 0x000000010600780c */ /* 0x040fe40005721670 */
[----:B------:R-:W-:Y:S02]  /*5160*/  ISETP.LT.OR P2, PT, R6, 0x9, !P2 ;  /* 0x000000090600780c */ /* 0x000fe40005741670 */
[----:B0-----:R-:W-:Y:S02]  /*5170*/  F2FP.SATFINITE.E4M3.F32.PACK_AB_MERGE_C R5, RZ, R58, RZ ;  /* 0x0000003aff05723e */ /* 0x001fe400048070ff */
[----:B-1----:R-:W-:-:S03]  /*5180*/  F2FP.SATFINITE.E4M3.F32.PACK_AB_MERGE_C R25, RZ, R56, RZ ;  /* 0x00000038ff19723e */ /* 0x002fc600048070ff */
[----:B------:R2:W-:Y:S04]  /*5190*/  @!P3 STG.E.U8 desc[UR20][R14.64+0x31], R5 ;  /* 0x000031050e00b986 */ /* 0x0005e8000c101114 */
[----:B------:R2:W-:Y:S04]  /*51a0*/  @!P1 STG.E.U8 desc[UR20][R18.64+0x38], R23 ;  /* 0x0000381712009986 */ /* 0x0005e8000c101114 */
[----:B------:R2:W-:Y:S04]  /*51b0*/  @!P5 STG.E.U8 desc[UR20][R18.64+0x39], R25 ;  /* 0x000039191200d986 */ /* 0x0005e8000c101114 */
[----:B------:R2:W-:Y:S04]  /*51c0*/  @!P2 STG.E.U8 desc[UR20][R14.64+0x38], R21 ;  /* 0x000038150e00a986 */ /* 0x0005e8000c101114 */
[----:B------:R2:W-:Y:S02]  /*51d0*/  @!P6 STG.E.U8 desc[UR20][R14.64+0x39], R27 ;  /* 0x0000391b0e00e986 */ /* 0x0005e4000c101114 */
.L_x_105:
[----:B------:R-:W-:Y:S05]  /*51e0*/  BSYNC B0 ;  /* 0x0000000000007941 */ /* 0x000fea0003800000 */
.L_x_39:
[C---:B------:R-:W-:Y:S01]  /*51f0*/  LEA R2, P1, R8.reuse, R2, 0x1 ;  /* 0x0000000208027211 */ /* 0x040fe200078208ff */
[----:B------:R-:W-:Y:S01]  /*5200*/  ULDC.64 UR6, c[0x0][0x650] ;  /* 0x0001940000067ab9 */ /* 0x000fe20000000a00 */
[----:B-----5:R-:W-:Y:S01]  /*5210*/  IMAD.U32 R4, RZ, RZ, UR12 ;  /* 0x0000000cff047e24 */ /* 0x020fe2000f8e00ff */
[----:B012---:R-:W-:Y:S01]  /*5220*/  PRMT R14, RZ, 0x7610, R14 ;  /* 0x00007610ff0e7816 */ /* 0x007fe2000000000e */
[----:B------:R-:W-:Y:S01]  /*5230*/  IMAD.MOV.U32 R6, RZ, RZ, -0x1 ;  /* 0xffffffffff067424 */ /* 0x000fe200078e00ff */
[----:B------:R-:W-:Y:S01]  /*5240*/  LEA.HI.X R3, R8, R3, R0, 0x1, P1 ;  /* 0x0000000308037211 */ /* 0x000fe200008f0c00 */
[----:B------:R0:W-:Y:S01]  /*5250*/  SYNCS.ARRIVE.TRANS64.A1T0 RZ, [R4+UR23], RZ ;  /* 0x000000ff04ff79a7 */ /* 0x0001e20008100017 */
[----:B------:R-:W-:Y:S01]  /*5260*/  ISETP.GE.U32.AND P1, PT, R2, UR6, PT ;  /* 0x0000000602007c0c */ /* 0x000fe2000bf26070 */
[----:B------:R-:W-:-:S03]  /*5270*/  IMAD.MOV.U32 R5, RZ, RZ, -0x1 ;  /* 0xffffffffff057424 */ /* 0x000fc600078e00ff */
[----:B------:R-:W-:Y:S01]  /*5280*/  ISETP.GE.U32.AND.EX P1, PT, R3, UR7, PT, P1 ;  /* 0x0000000703007c0c */ /* 0x000fe2000bf26110 */
[----:B0-----:R-:W-:-:S12]  /*5290*/  IMAD.MOV.U32 R4, RZ, RZ, -0x1 ;  /* 0xffffffffff047424 */ /* 0x001fd800078e00ff */
[----:B------:R-:W-:Y:S05]  /*52a0*/  @P1 BRA `(.L_x_106) ;  /* 0x0000000400601947 */ /* 0x000fea0003800000 */
[----:B------:R-:W0:Y:S01]  /*52b0*/  S2R R26, SR_CTAID.X ;  /* 0x00000000001a7919 */ /* 0x000e220000002500 */
[----:B------:R-:W1:Y:S01]  /*52c0*/  LDC.64 R22, c[0x0][0x628] ;  /* 0x00018a00ff167b82 */ /* 0x000e620000000a00 */
[----:B------:R-:W-:Y:S01]  /*52d0*/  ULDC UR6, c[0x0][0x150] ;  /* 0x0000540000067ab9 */ /* 0x000fe20000000800 */
[----:B------:R-:W-:Y:S01]  /*52e0*/  IMAD.MOV.U32 R18, RZ, RZ, R2 ;  /* 0x000000ffff127224 */ /* 0x000fe200078e0002 */
[----:B------:R-:W2:Y:S01]  /*52f0*/  S2R R28, SR_CTAID.Y ;  /* 0x00000000001c7919 */ /* 0x000ea20000002600 */
[----:B------:R-:W-:-:S04]  /*5300*/  IMAD.MOV.U32 R19, RZ, RZ, R3 ;  /* 0x000000ffff137224 */ /* 0x000fc800078e0003 */
[----:B------:R-:W2:Y:S08]  /*5310*/  LDC R29, c[0x0][0x144] ;  /* 0x00005100ff1d7b82 */ /* 0x000eb00000000800 */
[----:B------:R-:W2:Y:S08]  /*5320*/  LDC R6, c[0x0][0x630] ;  /* 0x00018c00ff067b82 */ /* 0x000eb00000000800 */
[----:B---34-:R-:W3:Y:S01]  /*5330*/  LDC.64 R24, c[0x0][0x620] ;  /* 0x00018800ff187b82 */ /* 0x018ee20000000a00 */
[----:B-1----:R-:W-:-:S04]  /*5340*/  ISETP.NE.U32.AND P1, PT, R22, RZ, PT ;  /* 0x000000ff1600720c */ /* 0x002fc80003f25070 */
[----:B------:R-:W-:Y:S02]  /*5350*/  ISETP.NE.AND.EX P1, PT, R23, RZ, PT, P1 ;  /* 0x000000ff1700720c */ /* 0x000fe40003f25310 */
[----:B0-----:R-:W-:-:S05]  /*5360*/  I2FP.F32.U32 R4, R26 ;  /* 0x0000001a00047245 */ /* 0x001fca0000201000 */
[----:B------:R-:W-:-:S04]  /*5370*/  FMUL R4, R4, UR6 ;  /* 0x0000000604047c20 */ /* 0x000fc80008400000 */
[----:B------:R0:W1:Y:S02]  /*5380*/  F2I.U32.TRUNC.NTZ R27, R4 ;  /* 0x00000004001b7305 */ /* 0x000064000020f000 */
[----:B--2---:R-:W-:Y:S05]  /*5390*/  @!P1 BRA `(.L_x_107) ;  /* 0x0000000000289947 */ /* 0x004fea0003800000 */
[----:B------:R-:W2:Y:S02]  /*53a0*/  LDC R5, c[0x0][0x634] ;  /* 0x00018d00ff057b82 */ /* 0x000ea40000000800 */
[----:B--2---:R-:W-:-:S05]  /*53b0*/  IADD3 R19, P1, R2, R5, RZ ;  /* 0x0000000502137210 */ /* 0x004fca0007f3e0ff */
[----:B------:R-:W-:-:S04]  /*53c0*/  IMAD.X R21, RZ, RZ, R3, P1 ;  /* 0x000000ffff157224 */ /* 0x000fc800008e0603 */
[----:B0-----:R-:W-:-:S04]  /*53d0*/  IMAD.WIDE.U32 R4, R21, R22, RZ ;  /* 0x0000001615047225 */ /* 0x001fc800078e00ff */
[----:B------:R-:W-:-:S04]  /*53e0*/  IMAD.WIDE.U32 R14, P1, R19, R23, R4 ;  /* 0x00000017130e7225 */ /* 0x000fc80007820004 */
[----:B------:R-:W-:-:S04]  /*53f0*/  IMAD.WIDE.U32 R4, R19, R22, RZ ;  /* 0x0000001613047225 */ /* 0x000fc800078e00ff */
[----:B------:R-:W-:Y:S01]  /*5400*/  IMAD.X R19, RZ, RZ, RZ, P1 ;  /* 0x000000ffff137224 */ /* 0x000fe200008e06ff */
[----:B------:R-:W-:Y:S01]  /*5410*/  IADD3 RZ, P1, R5, R14, RZ ;  /* 0x0000000e05ff7210 */ /* 0x000fe20007f3e0ff */
[----:B------:R-:W-:-:S04]  /*5420*/  IMAD.MOV.U32 R18, RZ, RZ, R15 ;  /* 0x000000ffff127224 */ /* 0x000fc800078e000f */
[----:B------:R-:W-:-:S08]  /*5430*/  IMAD.WIDE.U32.X R18, R21, R23, R18, P1 ;  /* 0x0000001715127225 */ /* 0x000fd000008e0412 */
.L_x_107:
[-CC-:B------:R-:W-:Y:S01]  /*5440*/  SHF.R.U64 R23, R18, R6.reuse, R19.reuse ;  /* 0x0000000612177219 */ /* 0x180fe20000001213 */
[----:B------:R-:W2:Y:S01]  /*5450*/  LDC.64 R32, c[0x0][0x640] ;  /* 0x00019000ff207b82 */ /* 0x000ea20000000a00 */
[----:B0-----:R-:W-:Y:S01]  /*5460*/  SHF.R.U32.HI R4, RZ, R6, R19 ;  /* 0x00000006ff047219 */ /* 0x001fe20000011613 */
[----:B-1----:R-:W-:Y:S01]  /*5470*/  IMAD.MOV R27, RZ, RZ, -R27 ;  /* 0x000000ffff1b7224 */ /* 0x002fe200078e0a1b */
[----:B------:R-:W-:Y:S01]  /*5480*/  IADD3 R15, P1, RZ, -R23, RZ ;  /* 0x80000017ff0f7210 */ /* 0x000fe20007f3e0ff */
[----:B------:R-:W-:Y:S01]  /*5490*/  ULDC UR6, c[0x0][0x154] ;  /* 0x0000550000067ab9 */ /* 0x000fe20000000800 */
[----:B------:R-:W-:Y:S02]  /*54a0*/  IMAD.MOV.U32 R19, RZ, RZ, 0x1 ;  /* 0x00000001ff137424 */ /* 0x000fe400078e00ff */
[----:B------:R-:W-:Y:S01]  /*54b0*/  IMAD R29, R29, R27, R26 ;  /* 0x0000001b1d1d7224 */ /* 0x000fe200078e021a */
[----:B------:R-:W0:Y:S01]  /*54c0*/  LDC R14, c[0x0][0x618] ;  /* 0x00018600ff0e7b82 */ /* 0x000e220000000800 */
[----:B------:R-:W-:-:S04]  /*54d0*/  IMAD.X R5, RZ, RZ, ~R4, P1 ;  /* 0x000000ffff057224 */ /* 0x000fc800008e0e04 */
[-C--:B---3--:R-:W-:Y:S02]  /*54e0*/  IMAD R6, R5, R24.reuse, RZ ;  /* 0x0000001805067224 */ /* 0x088fe400078e02ff */
[C---:B------:R-:W-:Y:S01]  /*54f0*/  IMAD.WIDE.U32 R4, R15.reuse, R24, R2 ;  /* 0x000000180f047225 */ /* 0x040fe200078e0002 */
[----:B------:R-:W1:Y:S03]  /*5500*/  LDC R18, c[0x0][0x608] ;  /* 0x00018200ff127b82 */ /* 0x000e660000000800 */
[----:B------:R-:W-:Y:S01]  /*5510*/  IMAD R15, R15, R25, R6 ;  /* 0x000000190f0f7224 */ /* 0x000fe200078e0206 */
[----:B------:R-:W-:-:S03]  /*5520*/  I2FP.F32.U32 R6, R28 ;  /* 0x0000001c00067245 */ /* 0x000fc60000201000 */
[----:B------:R-:W-:Y:S01]  /*5530*/  IMAD.IADD R5, R5, 0x1, R15 ;  /* 0x0000000105057824 */ /* 0x000fe200078e020f */
[----:B------:R-:W3:Y:S01]  /*5540*/  LDC R30, c[0x0][0x658] ;  /* 0x00019600ff1e7b82 */ /* 0x000ee20000000800 */
[----:B--2---:R-:W-:Y:S01]  /*5550*/  ISETP.NE.U32.AND P1, PT, R32, RZ, PT ;  /* 0x000000ff2000720c */ /* 0x004fe20003f25070 */
[----:B------:R-:W-:-:S03]  /*5560*/  IMAD.MOV.U32 R15, RZ, RZ, -0x1 ;  /* 0xffffffffff0f7424 */ /* 0x000fc600078e00ff */
[----:B------:R-:W-:-:S03]  /*5570*/  ISETP.NE.AND.EX P1, PT, R33, RZ, PT, P1 ;  /* 0x000000ff2100720c */ /* 0x000fc60003f25310 */
[----:B------:R-:W2:Y:S01]  /*5580*/  LDC R27, c[0x0][0x148] ;  /* 0x00005200ff1b7b82 */ /* 0x000ea20000000800 */
[-CC-:B0-----:R-:W-:Y:S02]  /*5590*/  SHF.R.U64 R22, R4, R14.reuse, R5.reuse ;  /* 0x0000000e04167219 */ /* 0x181fe40000001205 */
[----:B------:R-:W-:Y:S01]  /*55a0*/  SHF.R.U32.HI R5, RZ, R14, R5 ;  /* 0x0000000eff057219 */ /* 0x000fe20000011605 */
[----:B------:R-:W-:-:S04]  /*55b0*/  FMUL R14, R6, UR6 ;  /* 0x00000006060e7c20 */ /* 0x000fc80008400000 */
[----:B------:R-:W0:Y:S01]  /*55c0*/  LDC R26, c[0x0][0x600] ;  /* 0x00018000ff1a7b82 */ /* 0x000e220000000800 */
[----:B------:R4:W0:Y:S01]  /*55d0*/  F2I.U32.TRUNC.NTZ R25, R14 ;  /* 0x0000000e00197305 */ /* 0x000822000020f000 */
[-CC-:B-1----:R-:W-:Y:S02]  /*55e0*/  SHF.R.U64 R6, R22, R18.reuse, R5.reuse ;  /* 0x0000001216067219 */ /* 0x182fe40000001205 */
[----:B------:R-:W-:-:S04]  /*55f0*/  SHF.R.U32.HI R5, RZ, R18, R5 ;  /* 0x00000012ff057219 */ /* 0x000fc80000011605 */
[----:B------:R-:W1:Y:S01]  /*5600*/  LDC R34, c[0x0][0x648] ;  /* 0x00019200ff227b82 */ /* 0x000e620000000800 */
[-CC-:B---3--:R-:W-:Y:S02]  /*5610*/  SHF.R.U64 R24, R6, R30.reuse, R5.reuse ;  /* 0x0000001e06187219 */ /* 0x188fe40000001205 */
[-C--:B------:R-:W-:Y:S02]  /*5620*/  SHF.L.U32 R15, R15, R30.reuse, RZ ;  /* 0x0000001e0f0f7219 */ /* 0x080fe400000006ff */
[-C--:B------:R-:W-:Y:S01]  /*5630*/  SHF.R.U32.HI R5, RZ, R30.reuse, R5 ;  /* 0x0000001eff057219 */ /* 0x080fe20000011605 */
[----:B------:R-:W-:Y:S01]  /*5640*/  IMAD.MOV.U32 R4, RZ, RZ, R24 ;  /* 0x000000ffff047224 */ /* 0x000fe200078e0018 */
[----:B------:R-:W-:Y:S01]  /*5650*/  SHF.L.U32 R30, R19, R30, RZ ;  /* 0x0000001e131e7219 */ /* 0x000fe200000006ff */
[----:B------:R-:W3:Y:S01]  /*5660*/  LDC R35, c[0x0][0x638] ;  /* 0x00018e00ff237b82 */ /* 0x000ee20000000800 */
[----:B------:R-:W-:-:S07]  /*5670*/  LOP3.LUT R31, RZ, R15, RZ, 0x33, !PT ;  /* 0x0000000fff1f7212 */ /* 0x000fce00078e33ff */
[----:B------:R-:W0:Y:S01]  /*5680*/  LDC R36, c[0x0][0x610] ;  /* 0x00018400ff247b82 */ /* 0x000e220000000800 */
[----:B----4-:R-:W-:Y:S05]  /*5690*/  @!P1 BRA `(.L_x_108) ;  /* 0x0000000000289947 */ /* 0x010fea0003800000 */
        /* <DEDUP_REMOVED lines=10> */
.L_x_108:
[----:B-1----:R-:W-:Y:S01]  /*5740*/  SHF.R.U64 R4, R4, R34, R5 ;  /* 0x0000002204047219 */ /* 0x002fe20000001205 */
[----:B0-----:R-:W-:Y:S01]  /*5750*/  VIADD R19, R26, 0xffffffff ;  /* 0xffffffff1a137836 */ /* 0x001fe20000000000 */
[----:B------:R-:W-:Y:S01]  /*5760*/  LOP3.LUT R15, R6, R31, RZ, 0xc0, !PT ;  /* 0x0000001f060f7212 */ /* 0x000fe200078ec0ff */
[----:B------:R-:W-:Y:S02]  /*5770*/  IMAD.MOV R25, RZ, RZ, -R25 ;  /* 0x000000ffff197224 */ /* 0x000fe400078e0a19 */
[----:B------:R-:W-:Y:S02]  /*5780*/  IMAD.MOV R5, RZ, RZ, -R4 ;  /* 0x000000ffff057224 */ /* 0x000fe400078e0a04 */
[----:B------:R-:W-:Y:S01]  /*5790*/  IMAD R6, R30, R4, R15 ;  /* 0x000000041e067224 */ /* 0x000fe200078e020f */
[----:B------:R-:W-:Y:S01]  /*57a0*/  LOP3.LUT R15, R22, R19, RZ, 0xc0, !PT ;  /* 0x00000013160f7212 */ /* 0x000fe200078ec0ff */
[----:B--2---:R-:W-:Y:S02]  /*57b0*/  @P4 IMAD R29, R27, R25, R28 ;  /* 0x000000191b1d4224 */ /* 0x004fe400078e021c */
[----:B---3--:R-:W-:-:S02]  /*57c0*/  IMAD R4, R5, R35, R24 ;  /* 0x0000002305047224 */ /* 0x008fc400078e0218 */
[----:B------:R-:W-:Y:S02]  /*57d0*/  IMAD R6, R6, R36, R29 ;  /* 0x0000002406067224 */ /* 0x000fe400078e021d */
[----:B------:R-:W-:Y:S02]  /*57e0*/  IMAD R5, R4, R26, R15 ;  /* 0x0000001a04057224 */ /* 0x000fe400078e020f */
[----:B------:R-:W-:-:S03]  /*57f0*/  IMAD.MOV.U32 R14, RZ, RZ, 0x1 ;  /* 0x00000001ff0e7424 */ /* 0x000fc600078e00ff */
[----:B------:R-:W-:Y:S02]  /*5800*/  SEL R4, R5, R6, !P4 ;  /* 0x0000000605047207 */ /* 0x000fe40006000000 */
[----:B------:R-:W-:Y:S01]  /*5810*/  SEL R6, R6, R5, !P4 ;  /* 0x0000000506067207 */ /* 0x000fe20006000000 */
[----:B------:R-:W-:-:S07]  /*5820*/  IMAD.MOV.U32 R5, RZ, RZ, R23 ;  /* 0x000000ffff057224 */ /* 0x000fce00078e0017 */
.L_x_106:
[----:B------:R-:W-:Y:S02]  /*5830*/  LOP3.LUT P1, RZ, R14, 0xff, RZ, 0xc0, !PT ;  /* 0x000000ff0eff7812 */ /* 0x000fe4000782c0ff */
[----:B------:R-:W-:-:S11]  /*5840*/  LOP3.LUT R86, R86, 0x1, RZ, 0x3c, !PT ;  /* 0x0000000156567812 */ /* 0x000fd600078e3cff */
[----:B------:R-:W-:Y:S05]  /*5850*/  @P1 BRA `(.L_x_109) ;  /* 0xffffffbc00781947 */ /* 0x000fea000383ffff */
[----:B------:R-:W-:Y:S05]  /*5860*/  EXIT ;  /* 0x000000000000794d */ /* 0x000fea0003800000 */
.L_x_17:
[----:B------:R-:W-:-:S08]  /*5870*/  ISETP.NE.AND P0, PT, R22, RZ, PT ;  /* 0x000000ff1600720c */ /* 0x000fd00003f05270 */
[----:B--2-45:R-:W0:-:S00]  /*5880*/  USETMAXREG.DEALLOC.CTAPOOL 0x28 ;  /* 0x00000028000079c8 */ /* 0x034e0000080e0500 */
[----:B------:R-:W-:Y:S05]  /*5890*/  @P0 EXIT ;  /* 0x000000000000094d */ /* 0x000fea0003800000 */
[----:B0-----:R-:W-:Y:S01]  /*58a0*/  LOP3.LUT P0, RZ, R17, 0xff, RZ, 0xc0, !PT ;  /* 0x000000ff11ff7812 */ /* 0x001fe2000780c0ff */
[----:B------:R-:W-:Y:S02]  /*58b0*/  IMAD.MOV.U32 R12, RZ, RZ, 0x1 ;  /* 0x00000001ff0c7424 */ /* 0x000fe400078e00ff */
[----:B------:R-:W-:-:S10]  /*58c0*/  IMAD.MOV.U32 R13, RZ, RZ, RZ ;  /* 0x000000ffff0d7224 */ /* 0x000fd400078e00ff */
[----:B------:R-:W-:Y:S05]  /*58d0*/  @!P0 BRA `(.L_x_110) ;  /* 0x0000000c001c8947 */ /* 0x000fea0003800000 */
[----:B------:R-:W0:Y:S01]  /*58e0*/  S2UR UR8, SR_CgaCtaId ;  /* 0x00000000000879c3 */ /* 0x000e220000008800 */
[----:B------:R-:W-:Y:S01]  /*58f0*/  LOP3.LUT P0, RZ, R11, 0x1f, RZ, 0xc0, !PT ;  /* 0x0000001f0bff7812 */ /* 0x000fe2000780c0ff */
[----:B------:R-:W-:Y:S01]  /*5900*/  ULDC UR5, c[0x0][0x658] ;  /* 0x0001960000057ab9 */ /* 0x000fe20000000800 */
[----:B------:R-:W-:Y:S01]  /*5910*/  UMOV UR6, 0xffffffff ;  /* 0xffffffff00067882 */ /* 0x000fe20000000000 */
[----:B------:R-:W-:Y:S01]  /*5920*/  BSSY B0, `(.L_x_110) ;  /* 0x00000c2000007945 */ /* 0x000fe20003800000 */
[----:B------:R-:W-:Y:S01]  /*5930*/  USHF.L.U32 UR6, UR6, UR5, URZ ;  /* 0x0000000506067299 */ /* 0x000fe2000800063f */
[C---:B------:R-:W-:Y:S01]  /*5940*/  ISETP.NE.AND P2, PT, R10.reuse, RZ, PT ;  /* 0x000000ff0a00720c */ /* 0x040fe20003f45270 */
[----:B------:R-:W-:Y:S01]  /*5950*/  IMAD.MOV.U32 R15, RZ, RZ, 0x1 ;  /* 0x00000001ff0f7424 */ /* 0x000fe200078e00ff */
[----:B------:R-:W-:Y:S01]  /*5960*/  ISETP.NE.OR P0, PT, R10, RZ, !P0 ;  /* 0x000000ff0a00720c */ /* 0x000fe20004705670 */
[----:B------:R-:W-:Y:S01]  /*5970*/  IMAD.MOV.U32 R12, RZ, RZ, 0x1 ;  /* 0x00000001ff0c7424 */ /* 0x000fe200078e00ff */
[----:B------:R-:W-:Y:S01]  /*5980*/  LOP3.LUT R14, R7, 0x2, RZ, 0xfc, !PT ;  /* 0x00000002070e7812 */ /* 0x000fe200078efcff */
[----:B------:R-:W-:Y:S01]  /*5990*/  IMAD.MOV.U32 R13, RZ, RZ, RZ ;  /* 0x000000ffff0d7224 */ /* 0x000fe200078e00ff */
[----:B------:R-:W-:Y:S01]  /*59a0*/  ULDC UR4, c[0x0][0x600] ;  /* 0x0001800000047ab9 */ /* 0x000fe20000000800 */
[----:B------:R-:W-:Y:S01]  /*59b0*/  UMOV UR7, 0x1 ;  /* 0x0000000100077882 */ /* 0x000fe20000000000 */
[----:B------:R-:W-:-:S02]  /*59c0*/  UIADD3 UR22, UR13, 0x1, URZ ;  /* 0x000000010d167890 */ /* 0x000fc4000fffe03f */
[----:B------:R-:W-:Y:S02]  /*59d0*/  UIADD3 UR15, UR4, -0x1, URZ ;  /* 0xffffffff040f7890 */ /* 0x000fe4000fffe03f */
[----:B------:R-:W-:Y:S02]  /*59e0*/  USHF.L.U32 UR17, UR7, UR5, URZ ;  /* 0x0000000507117299 */ /* 0x000fe4000800063f */
[----:B------:R-:W-:Y:S01]  /*59f0*/  ULOP3.LUT UR16, URZ, UR6, URZ, 0x33, !UPT ;  /* 0x000000063f107292 */ /* 0x000fe2000f8e333f */
[----:B------:R-:W-:Y:S01]  /*5a00*/  ULDC.64 UR20, c[0x0][0x198] ;  /* 0x0000660000147ab9 */ /* 0x000fe20000000a00 */
[----:B0-----:R-:W-:-:S10]  /*5a10*/  IMAD.U32 R17, RZ, RZ, UR8 ;  /* 0x00000008ff117e24 */ /* 0x001fd4000f8e00ff */
.L_x_122:
[----:B------:R-:W-:-:S03]  /*5a20*/  UMOV UR4, 0xffffffff ;  /* 0xffffffff00047882 */ /* 0x000fc60000000000 */
[----:B------:R-:W-:Y:S05]  /*5a30*/  BRA.DIV UR4, `(.L_x_111) ;  /* 0x0000001204087947 */ /* 0x000fea000b800000 */
[----:B------:R-:W-:-:S13]  /*5a40*/  ELECT P1, URZ, PT ;  /* 0x00000000003f782f */ /* 0x000fda0003820000 */
.L_x_136:
[----:B------:R-:W0:Y:S01]  /*5a50*/  LDC R10, c[0x0][0x28c] ;  /* 0x0000a300ff0a7b82 */ /* 0x000e220000000800 */
[----:B------:R-:W-:Y:S01]  /*5a60*/  BSSY B1, `(.L_x_112) ;  /* 0x000003a000017945 */ /* 0x000fe20003800000 */
[----:B0-----:R-:W-:-:S13]  /*5a70*/  ISETP.LT.OR P1, PT, R10, 0x1, !P1 ;  /* 0x000000010a00780c */ /* 0x001fda0004f21670 */
[----:B------:R-:W-:Y:S05]  /*5a80*/  @P1 BRA `(.L_x_113) ;  /* 0x0000000000dc1947 */ /* 0x000fea0003800000 */
[----:B------:R-:W-:Y:S02]  /*5a90*/  IMAD R17, R6, 0x2, R17 ;  /* 0x0000000206117824 */ /* 0x000fe400078e0211 */
[----:B------:R-:W-:Y:S02]  /*5aa0*/  IMAD.SHL.U32 R18, R4, 0x40, RZ ;  /* 0x0000004004127824 */ /* 0x000fe400078e00ff */
[----:B------:R-:W-:Y:S02]  /*5ab0*/  IMAD.MOV.U32 R20, RZ, RZ, RZ ;  /* 0x000000ffff147224 */ /* 0x000fe400078e00ff */
[----:B------:R-:W-:Y:S02]  /*5ac0*/  IMAD.U32 R22, RZ, RZ, UR22 ;  /* 0x00000016ff167e24 */ /* 0x000fe4000f8e00ff */
[----:B------:R-:W-:Y:S02]  /*5ad0*/  IMAD.MOV.U32 R4, RZ, RZ, R12 ;  /* 0x000000ffff047224 */ /* 0x000fe400078e000c */
[----:B------:R-:W-:-:S02]  /*5ae0*/  IMAD.MOV.U32 R6, RZ, RZ, R13 ;  /* 0x000000ffff067224 */ /* 0x000fc400078e000d */
[----:B------:R-:W-:-:S07]  /*5af0*/  IMAD.SHL.U32 R16, R17, 0x20, RZ ;  /* 0x0000002011107824 */ /* 0x000fce00078e00ff */
.L_x_117:
[----:B------:R-:W0:Y:S01]  /*5b00*/  S2UR UR4, SR_CgaCtaId ;  /* 0x00000000000479c3 */ /* 0x000e220000008800 */
[----:B------:R-:W-:-:S07]  /*5b10*/  MOV R10, 0x400 ;  /* 0x00000400000a7802 */ /* 0x000fce0000000f00 */
[----:B------:R-:W1:Y:S01]  /*5b20*/  @!P2 LDC R11, c[0x0][0x500] ;  /* 0x00014000ff0bab82 */ /* 0x000e620000000800 */
[----:B0-----:R-:W-:-:S05]  /*5b30*/  IMAD.U32 R17, RZ, RZ, UR4 ;  /* 0x00000004ff117e24 */ /* 0x001fca000f8e00ff */
[----:B------:R-:W-:Y:S02]  /*5b40*/  LEA R21, R17, R10, 0x18 ;  /* 0x0000000a11157211 */ /* 0x000fe400078ec0ff */
[----:B------:R-:W-:-:S03]  /*5b50*/  SHF.L.U32 R10, R4, 0x1f, RZ ;  /* 0x0000001f040a7819 */ /* 0x000fc600000006ff */
[----:B------:R-:W-:-:S04]  /*5b60*/  IMAD R19, R6, 0x8, R21 ;  /* 0x0000000806137824 */ /* 0x000fc800078e0215 */
[----:B------:R-:W0:Y:S02]  /*5b70*/  SYNCS.PHASECHK.TRANS64.TRYWAIT P1, [R19+URZ+0x28], R10 ;  /* 0x0000280a130075a7 */ /* 0x000e24000802017f */
[----:B01----:R-:W-:Y:S05]  /*5b80*/  @!P1 BRA `(.L_x_114) ;  /* 0x0000000c00d49947 */ /* 0x003fea0003800000 */
.L_x_137:
[----:B0-----:R-:W-:Y:S01]  /*5b90*/  PRMT R10, R14, 0x9910, RZ ;  /* 0x000099100e0a7816 */ /* 0x001fe200000000ff */
[----:B------:R0:W-:Y:S03]  /*5ba0*/  @!P2 SYNCS.ARRIVE.TRANS64 RZ, [R19+URZ], R11 ;  /* 0x0000000b13ffa9a7 */ /* 0x0001e6000800003f */
[----:B------:R-:W-:-:S13]  /*5bb0*/  ISETP.NE.AND P1, PT, R10, 0x2, PT ;  /* 0x000000020a00780c */ /* 0x000fda0003f25270 */
[----:B0-----:R-:W-:Y:S05]  /*5bc0*/  @P1 BRA `(.L_x_115) ;  /* 0x0000000000041947 */ /* 0x001fea0003800000 */
[----:B------:R-:W-:Y:S01]  /*5bd0*/  BPT.TRAP 0x1 ;  /* 0x000000040000795c */ /* 0x000fe20000300000 */
.L_x_115:
[----:B------:R-:W-:Y:S05]  /*5be0*/  @P0 BRA `(.L_x_116) ;  /* 0x0000000000040947 */ /* 0x000fea0003800000 */
[----:B------:R-:W-:Y:S01]  /*5bf0*/  BPT.TRAP 0x1 ;  /* 0x000000040000795c */ /* 0x000fe20000300000 */
.L_x_116:
[----:B------:R-:W-:Y:S01]  /*5c00*/  IMAD.SHL.U32 R10, R6, 0x2000, RZ ;  /* 0x00002000060a7824 */ /* 0x000fe200078e00ff */
[----:B------:R-:W-:Y:S01]  /*5c10*/  R2UR UR8, R21 ;  /* 0x00000000150872ca */ /* 0x000fe200000e0000 */
[----:B------:R-:W-:Y:S01]  /*5c20*/  VIADD R22, R22, 0xffffffff ;  /* 0xffffffff16167836 */ /* 0x000fe20000000000 */
[----:B------:R-:W-:Y:S01]  /*5c30*/  R2UR UR9, R19 ;  /* 0x00000000130972ca */ /* 0x000fe200000e0000 */
[--C-:B------:R-:W-:Y:S01]  /*5c40*/  IMAD R11, R17, 0x1000, R10.reuse ;  /* 0x00001000110b7824 */ /* 0x100fe200078e020a */
[----:B------:R-:W-:Y:S01]  /*5c50*/  IADD3 R10, R21, 0xa180, R10 ;  /* 0x0000a180150a7810 */ /* 0x000fe20007ffe00a */
[----:B------:R-:W-:Y:S01]  /*5c60*/  UIADD3 UR4, UP0, UR20, 0xf0, URZ ;  /* 0x000000f014047890 */ /* 0x000fe2000ff1e03f */
[----:B------:R-:W-:Y:S01]  /*5c70*/  R2UR UR11, R16 ;  /* 0x00000000100b72ca */ /* 0x000fe200000e0000 */
[----:B------:R-:W-:Y:S01]  /*5c80*/  UIADD3 UR24, UP1, UR20, 0x1f0, URZ ;  /* 0x000001f014187890 */ /* 0x000fe2000ff3e03f */
[----:B------:R-:W-:Y:S01]  /*5c90*/  R2UR UR5, R11 ;  /* 0x000000000b0572ca */ /* 0x000fe200000e0000 */
[----:B------:R-:W-:Y:S01]  /*5ca0*/  VIADD R6, R6, 0x1 ;  /* 0x0000000106067836 */ /* 0x000fe20000000000 */
[----:B------:R-:W-:Y:S01]  /*5cb0*/  R2UR UR10, R20 ;  /* 0x00000000140a72ca */ /* 0x000fe200000e0000 */
[----:B------:R-:W-:Y:S01]  /*5cc0*/  UIADD3.X UR25, URZ, UR21, URZ, UP1, !UPT ;  /* 0x000000153f197290 */ /* 0x000fe20008ffe43f */
[----:B------:R-:W-:Y:S01]  /*5cd0*/  R2UR UR12, R5 ;  /* 0x00000000050c72ca */ /* 0x000fe200000e0000 */
[----:B------:R-:W-:Y:S01]  /*5ce0*/  UMOV UR19, 0x30000 ;  /* 0x0003000000137882 */ /* 0x000fe20000000000 */
[----:B------:R-:W-:Y:S01]  /*5cf0*/  R2UR UR14, R10 ;  /* 0x000000000a0e72ca */ /* 0x000fe200000e0000 */
[----:B------:R-:W-:Y:S01]  /*5d00*/  UMOV UR6, 0x0 ;  /* 0x0000000000067882 */ /* 0x000fe20000000000 */
[----:B------:R-:W-:Y:S01]  /*5d10*/  R2UR UR18, R18 ;  /* 0x00000000121272ca */ /* 0x000fe200000e0000 */
[----:B------:R-:W-:Y:S01]  /*5d20*/  UMOV UR7, 0x10000000 ;  /* 0x1000000000077882 */ /* 0x000fe20000000000 */
[----:B------:R-:W-:Y:S01]  /*5d30*/  ISETP.GT.AND P3, PT, R22, 0x1, PT ;  /* 0x000000011600780c */ /* 0x000fe20003f64270 */
[----:B------:R-:W-:Y:S01]  /*5d40*/  VIADD R20, R20, 0x80 ;  /* 0x0000008014147836 */ /* 0x000fe20000000000 */
[----:B------:R-:W-:Y:S01]  /*5d50*/  ISETP.NE.AND P1, PT, R6, 0x5, PT ;  /* 0x000000050600780c */ /* 0x000fe20003f25270 */
[----:B------:R-:W-:-:S02]  /*5d60*/  UIADD3 UR8, UR8, 0x180, UR5 ;  /* 0x0000018008087890 */ /* 0x000fc4000fffe005 */
[----:B------:R-:W-:Y:S01]  /*5d70*/  UIADD3.X UR5, URZ, UR21, URZ, UP0, !UPT ;  /* 0x000000153f057290 */ /* 0x000fe200087fe43f */
[----:B------:R-:W-:Y:S02]  /*5d80*/  SEL R11, RZ, 0x1, P1 ;  /* 0x00000001ff0b7807 */ /* 0x000fe40000800000 */
[----:B------:R-:W-:Y:S02]  /*5d90*/  SEL R6, R6, RZ, P1 ;  /* 0x000000ff06067207 */ /* 0x000fe40000800000 */
[----:B------:R-:W-:-:S04]  /*5da0*/  LOP3.LUT R4, R4, R11, RZ, 0x3c, !PT ;  /* 0x0000000b04047212 */ /* 0x000fc800078e3cff */
[----:B------:R0:W-:Y:S02]  /*5db0*/  UTMALDG.3D.MULTICAST [UR8], [UR4], UR19, desc[UR6] ;  /* 0x00000608040073b4 */ /* 0x0001e40008011813 */
[----:B0-----:R-:W-:Y:S01]  /*5dc0*/  UMOV UR8, UR14 ;  /* 0x0000000e00087c82 */ /* 0x001fe20008000000 */
[----:B------:R-:W-:Y:S02]  /*5dd0*/  UMOV UR11, UR18 ;  /* 0x00000012000b7c82 */ /* 0x000fe40008000000 */
[----:B------:R0:W-:Y:S02]  /*5de0*/  UTMALDG.3D [UR8], [UR24], desc[UR6] ;  /* 0x00000608180075b4 */ /* 0x0001e40008011000 */
[----:B0-----:R-:W-:Y:S05]  /*5df0*/  @P3 BRA `(.L_x_117) ;  /* 0xfffffffc00403947 */ /* 0x001fea000383ffff */
.L_x_113:
[----:B------:R-:W-:Y:S05]  /*5e00*/  BSYNC B1 ;  /* 0x0000000000017941 */ /* 0x000fea0003800000 */
.L_x_112:
[----:B------:R-:W-:Y:S01]  /*5e10*/  LOP3.LUT P5, RZ, R15, 0xff, RZ, 0xc0, !PT ;  /* 0x000000ff0fff7812 */ /* 0x000fe200078ac0ff */
[----:B------:R-:W-:Y:S01]  /*5e20*/  VIADD R6, R13, UR13 ;  /* 0x0000000d0d067c36 */ /* 0x000fe20008000000 */
[----:B------:R-:W-:Y:S01]  /*5e30*/  ULDC.64 UR4, c[0x0][0x650] ;  /* 0x0001940000047ab9 */ /* 0x000fe20000000a00 */
[----:B------:R-:W-:Y:S01]  /*5e40*/  IMAD.U32 R11, RZ, RZ, UR13 ;  /* 0x0000000dff0b7e24 */ /* 0x000fe2000f8e00ff */
[----:B------:R-:W-:Y:S01]  /*5e50*/  UISETP.GE.U32.AND UP0, UPT, UR13, 0x5, UPT ;  /* 0x000000050d00788c */ /* 0x000fe2000bf06070 */
[----:B------:R-:W-:Y:S01]  /*5e60*/  BSSY B1, `(.L_x_118) ;  /* 0x000006b000017945 */ /* 0x000fe20003800000 */
[----:B------:R-:W-:Y:S02]  /*5e70*/  ISETP.GT.U32.AND P1, PT, R6, 0x4, PT ;  /* 0x000000040600780c */ /* 0x000fe40003f24070 */
[----:B------:R-:W-:Y:S02]  /*5e80*/  PRMT R15, RZ, 0x7610, R15 ;  /* 0x00007610ff0f7816 */ /* 0x000fe4000000000f */
[----:B------:R-:W-:-:S02]  /*5e90*/  ISETP.LT.U32.AND P1, PT, R11, 0x5, P1 ;  /* 0x000000050b00780c */ /* 0x000fc40000f21070 */
[----:B------:R-:W-:Y:S01]  /*5ea0*/  PLOP3.LUT P3, PT, PT, PT, UP0, 0x80, 0x0 ;  /* 0x000000000000781c */ /* 0x000fe20003f6f008 */
[----:B------:R-:W0:Y:S01]  /*5eb0*/  @P5 S2R R17, SR_CgaCtaId ;  /* 0x0000000000115919 */ /* 0x000e220000008800 */
[----:B------:R-:W-:-:S04]  /*5ec0*/  @P5 MOV R4, 0x400 ;  /* 0x0000040000045802 */ /* 0x000fc80000000f00 */
[----:B0-----:R-:W-:Y:S01]  /*5ed0*/  @P5 LEA R10, R17, R4, 0x18 ;  /* 0x00000004110a5211 */ /* 0x001fe200078ec0ff */
[----:B------:R-:W-:-:S03]  /*5ee0*/  IMAD.WIDE.U32 R4, R6, -0x33333333, RZ ;  /* 0xcccccccd06047825 */ /* 0x000fc600078e00ff */
[----:B------:R0:W-:Y:S01]  /*5ef0*/  @P5 SYNCS.ARRIVE.TRANS64.A1T0 RZ, [R10+URZ+0x88], RZ ;  /* 0x000088ff0aff59a7 */ /* 0x0001e2000810003f */
[----:B------:R-:W-:Y:S01]  /*5f00*/  IADD3 R2, P5, R2, R8, RZ ;  /* 0x0000000802027210 */ /* 0x000fe20007fbe0ff */
[----:B------:R-:W-:Y:S01]  /*5f10*/  IMAD.MOV.U32 R4, RZ, RZ, -0x1 ;  /* 0xffffffffff047424 */ /* 0x000fe200078e00ff */
[----:B------:R-:W-:Y:S02]  /*5f20*/  SHF.R.U32.HI R11, RZ, 0x2, R5 ;  /* 0x00000002ff0b7819 */ /* 0x000fe40000011605 */
[----:B------:R-:W-:Y:S01]  /*5f30*/  SEL R5, RZ, 0x1, !P1 ;  /* 0x00000001ff057807 */ /* 0x000fe20004800000 */
[----:B------:R-:W-:Y:S01]  /*5f40*/  IMAD.X R3, R3, 0x1, R0, P5 ;  /* 0x0000000103037824 */ /* 0x000fe200028e0600 */
[----:B------:R-:W-:Y:S01]  /*5f50*/  ISETP.GE.U32.AND P1, PT, R2, UR4, PT ;  /* 0x0000000402007c0c */ /* 0x000fe2000bf26070 */
[----:B------:R-:W-:Y:S01]  /*5f60*/  IMAD R13, R11, -0x5, R6 ;  /* 0xfffffffb0b0d7824 */ /* 0x000fe200078e0206 */
[----:B------:R-:W-:Y:S01]  /*5f70*/  LOP3.LUT R12, R12, R5, RZ, 0x3c, !PT ;  /* 0x000000050c0c7212 */ /* 0x000fe200078e3cff */
[----:B------:R-:W-:Y:S01]  /*5f80*/  IMAD.MOV.U32 R6, RZ, RZ, -0x1 ;  /* 0xffffffffff067424 */ /* 0x000fe200078e00ff */
[----:B------:R-:W-:Y:S01]  /*5f90*/  ISETP.GE.U32.AND.EX P1, PT, R3, UR5, PT, P1 ;  /* 0x0000000503007c0c */ /* 0x000fe2000bf26110 */
[----:B------:R-:W-:Y:S01]  /*5fa0*/  IMAD.MOV.U32 R5, RZ, RZ, -0x1 ;  /* 0xffffffffff057424 */ /* 0x000fe200078e00ff */
[----:B------:R-:W-:-:S02]  /*5fb0*/  @P3 LOP3.LUT R12, R12, 0x1, R11, 0x78, !PT ;  /* 0x000000010c0c3812 */ /* 0x000fc400078e780b */
[----:B0-----:R-:W-:-:S09]  /*5fc0*/  PRMT R10, RZ, 0x7610, R10 ;  /* 0x00007610ff0a7816 */ /* 0x001fd2000000000a */
[----:B------:R-:W-:Y:S05]  /*5fd0*/  @P1 BRA `(.L_x_119) ;  /* 0x00000004004c1947 */ /* 0x000fea0003800000 */
[----:B------:R-:W0:Y:S01]  /*5fe0*/  S2R R18, SR_CTAID.X ;  /* 0x0000000000127919 */ /* 0x000e220000002500 */
[----:B------:R-:W-:Y:S01]  /*5ff0*/  ULDC.64 UR4, c[0x0][0x628] ;  /* 0x00018a0000047ab9 */ /* 0x000fe20000000a00 */
[----:B------:R-:W1:Y:S01]  /*6000*/  LDC R19, c[0x0][0x144] ;  /* 0x00005100ff137b82 */ /* 0x000e620000000800 */
[----:B------:R-:W-:Y:S01]  /*6010*/  ISETP.NE.U32.AND P1, PT, RZ, UR4, PT ;  /* 0x00000004ff007c0c */ /* 0x000fe2000bf25070 */
[----:B------:R-:W2:Y:S01]  /*6020*/  S2R R6, SR_CTAID.Y ;  /* 0x0000000000067919 */ /* 0x000ea20000002600 */
[----:B------:R-:W-:Y:S01]  /*6030*/  ULDC UR7, c[0x0][0x630] ;  /* 0x00018c0000077ab9 */ /* 0x000fe20000000800 */
[----:B------:R-:W-:Y:S01]  /*6040*/  ULDC UR8, c[0x0][0x150] ;  /* 0x0000540000087ab9 */ /* 0x000fe20000000800 */
[----:B------:R-:W-:Y:S01]  /*6050*/  ISETP.NE.AND.EX P1, PT, RZ, UR5, PT, P1 ;  /* 0x00000005ff007c0c */ /* 0x000fe2000bf25310 */
[----:B------:R-:W-:Y:S02]  /*6060*/  IMAD.MOV.U32 R4, RZ, RZ, R2 ;  /* 0x000000ffff047224 */ /* 0x000fe400078e0002 */
[----:B------:R-:W-:Y:S01]  /*6070*/  IMAD.MOV.U32 R5, RZ, RZ, R3 ;  /* 0x000000ffff057224 */ /* 0x000fe200078e0003 */
[----:B0-----:R-:W-:-:S09]  /*6080*/  I2FP.F32.U32 R20, R18 ;  /* 0x0000001200147245 */ /* 0x001fd20000201000 */
[----:B------:R-:W-:Y:S05]  /*6090*/  @!P1 BRA `(.L_x_120) ;  /* 0x0000000000289947 */ /* 0x000fea0003800000 */
[----:B------:R-:W-:Y:S02]  /*60a0*/  ULDC UR6, c[0x0][0x634] ;  /* 0x00018d0000067ab9 */ /* 0x000fe40000000800 */
[----:B------:R-:W-:-:S05]  /*60b0*/  IADD3 R5, P1, R2, UR6, RZ ;  /* 0x0000000602057c10 */ /* 0x000fca000ff3e0ff */
[----:B------:R-:W-:-:S04]  /*60c0*/  IMAD.X R21, RZ, RZ, R3, P1 ;  /* 0x000000ffff157224 */ /* 0x000fc800008e0603 */
[----:B------:R-:W-:-:S04]  /*60d0*/  IMAD.WIDE.U32 R10, R21, UR4, RZ ;  /* 0x00000004150a7c25 */ /* 0x000fc8000f8e00ff */
[----:B------:R-:W-:-:S04]  /*60e0*/  IMAD.WIDE.U32 R10, P1, R5, UR5, R10 ;  /* 0x00000005050a7c25 */ /* 0x000fc8000f82000a */
[----:B------:R-:W-:-:S04]  /*60f0*/  IMAD.WIDE.U32 R4, R5, UR4, RZ ;  /* 0x0000000405047c25 */ /* 0x000fc8000f8e00ff */
[----:B------:R-:W-:Y:S01]  /*6100*/  IMAD.MOV.U32 R4, RZ, RZ, R11 ;  /* 0x000000ffff047224 */ /* 0x000fe200078e000b */
[----:B------:R-:W-:Y:S01]  /*6110*/  IADD3 RZ, P3, R5, R10, RZ ;  /* 0x0000000a05ff7210 */ /* 0x000fe20007f7e0ff */
[----:B------:R-:W-:-:S04]  /*6120*/  IMAD.X R5, RZ, RZ, RZ, P1 ;  /* 0x000000ffff057224 */ /* 0x000fc800008e06ff */
[----:B------:R-:W-:-:S08]  /*6130*/  IMAD.WIDE.U32.X R4, R21, UR5, R4, P3 ;  /* 0x0000000515047c25 */ /* 0x000fd000098e0404 */
.L_x_120:
[----:B------:R-:W-:Y:S01]  /*6140*/  FMUL R20, R20, UR8 ;  /* 0x0000000814147c20 */ /* 0x000fe20008400000 */
[--C-:B------:R-:W-:Y:S01]  /*6150*/  SHF.R.U64 R16, R4, UR7, R5.reuse ;  /* 0x0000000704107c19 */ /* 0x100fe20008001205 */
[----:B------:R-:W-:Y:S01]  /*6160*/  ULDC.64 UR4, c[0x0][0x620] ;  /* 0x0001880000047ab9 */ /* 0x000fe20000000a00 */
[----:B------:R-:W-:Y:S01]  /*6170*/  SHF.R.U32.HI R4, RZ, UR7, R5 ;  /* 0x00000007ff047c19 */ /* 0x000fe20008011605 */
[----:B------:R-:W-:Y:S01]  /*6180*/  ULDC.64 UR6, c[0x0][0x640] ;  /* 0x0001900000067ab9 */ /* 0x000fe20000000a00 */
[----:B------:R-:W-:Y:S01]  /*6190*/  IADD3 R5, P1, RZ, -R16, RZ ;  /* 0x80000010ff057210 */ /* 0x000fe20007f3e0ff */
[----:B------:R-:W0:Y:S01]  /*61a0*/  F2I.U32.TRUNC.NTZ R20, R20 ;  /* 0x0000001400147305 */ /* 0x000e22000020f000 */
[----:B------:R-:W3:Y:S03]  /*61b0*/  LDC R21, c[0x0][0x148] ;  /* 0x00005200ff157b82 */ /* 0x000ee60000000800 */
[----:B------:R-:W-:Y:S01]  /*61c0*/  IMAD.X R4, RZ, RZ, ~R4, P1 ;  /* 0x000000ffff047224 */ /* 0x000fe200008e0e04 */
[----:B------:R-:W-:-:S03]  /*61d0*/  ISETP.NE.U32.AND P1, PT, RZ, UR6, PT ;  /* 0x00000006ff007c0c */ /* 0x000fc6000bf25070 */
[----:B------:R-:W-:Y:S01]  /*61e0*/  IMAD R4, R4, UR4, RZ ;  /* 0x0000000404047c24 */ /* 0x000fe2000f8e02ff */
[----:B------:R-:W-:-:S03]  /*61f0*/  ISETP.NE.AND.EX P1, PT, RZ, UR7, PT, P1 ;  /* 0x00000007ff007c0c */ /* 0x000fc6000bf25310 */
[C---:B------:R-:W-:Y:S01]  /*6200*/  IMAD R11, R5.reuse, UR5, R4 ;  /* 0x00000005050b7c24 */ /* 0x040fe2000f8e0204 */
[----:B------:R-:W-:Y:S01]  /*6210*/  ULDC UR5, c[0x0][0x154] ;  /* 0x0000550000057ab9 */ /* 0x000fe20000000800 */
[----:B------:R-:W-:Y:S01]  /*6220*/  IMAD.WIDE.U32 R4, R5, UR4, R2 ;  /* 0x0000000405047c25 */ /* 0x000fe2000f8e0002 */
[----:B------:R-:W-:-:S03]  /*6230*/  ULDC UR4, c[0x0][0x618] ;  /* 0x0001860000047ab9 */ /* 0x000fc60000000800 */
[----:B0-----:R-:W-:Y:S02]  /*6240*/  IMAD.MOV R10, RZ, RZ, -R20 ;  /* 0x000000ffff0a7224 */ /* 0x001fe400078e0a14 */
[----:B------:R-:W-:Y:S02]  /*6250*/  IMAD.IADD R5, R5, 0x1, R11 ;  /* 0x0000000105057824 */ /* 0x000fe400078e020b */
[----:B-1----:R-:W-:Y:S01]  /*6260*/  IMAD R18, R19, R10, R18 ;  /* 0x0000000a13127224 */ /* 0x002fe200078e0212 */
[----:B--2---:R-:W-:Y:S02]  /*6270*/  I2FP.F32.U32 R10, R6 ;  /* 0x00000006000a7245 */ /* 0x004fe40000201000 */
[--C-:B------:R-:W-:Y:S02]  /*6280*/  SHF.R.U64 R19, R4, UR4, R5.reuse ;  /* 0x0000000404137c19 */ /* 0x100fe40008001205 */
[----:B------:R-:W-:Y:S01]  /*6290*/  SHF.R.U32.HI R4, RZ, UR4, R5 ;  /* 0x00000004ff047c19 */ /* 0x000fe20008011605 */
[----:B------:R-:W-:Y:S01]  /*62a0*/  FMUL R10, R10, UR5 ;  /* 0x000000050a0a7c20 */ /* 0x000fe20008400000 */
[----:B------:R-:W-:-:S02]  /*62b0*/  ULDC UR4, c[0x0][0x608] ;  /* 0x0001820000047ab9 */ /* 0x000fc40000000800 */
[--C-:B------:R-:W-:Y:S01]  /*62c0*/  SHF.R.U64 R22, R19, UR4, R4.reuse ;  /* 0x0000000413167c19 */ /* 0x100fe20008001204 */
[----:B------:R0:W1:Y:S01]  /*62d0*/  F2I.U32.TRUNC.NTZ R24, R10 ;  /* 0x0000000a00187305 */ /* 0x000062000020f000 */
[----:B------:R-:W-:Y:S01]  /*62e0*/  SHF.R.U32.HI R5, RZ, UR4, R4 ;  /* 0x00000004ff057c19 */ /* 0x000fe20008011604 */
[----:B------:R-:W-:-:S03]  /*62f0*/  ULDC UR4, c[0x0][0x658] ;  /* 0x0001960000047ab9 */ /* 0x000fc60000000800 */
[--C-:B------:R-:W-:Y:S02]  /*6300*/  SHF.R.U64 R20, R22, UR4, R5.reuse ;  /* 0x0000000416147c19 */ /* 0x100fe40008001205 */
[----:B------:R-:W-:-:S03]  /*6310*/  SHF.R.U32.HI R23, RZ, UR4, R5 ;  /* 0x00000004ff177c19 */ /* 0x000fc60008011605 */
[----:B------:R-:W-:Y:S02]  /*6320*/  IMAD.MOV.U32 R4, RZ, RZ, R20 ;  /* 0x000000ffff047224 */ /* 0x000fe400078e0014 */
[----:B------:R-:W-:Y:S01]  /*6330*/  IMAD.MOV.U32 R5, RZ, RZ, R23 ;  /* 0x000000ffff057224 */ /* 0x000fe200078e0017 */
[----:B0-----:R-:W-:Y:S06]  /*6340*/  @!P1 BRA `(.L_x_121) ;  /* 0x0000000000289947 */ /* 0x001fec0003800000 */
        /* <DEDUP_REMOVED lines=10> */
.L_x_121:
[----:B------:R-:W-:Y:S01]  /*63f0*/  ULDC UR4, c[0x0][0x648] ;  /* 0x0001920000047ab9 */ /* 0x000fe20000000800 */
[----:B------:R-:W-:Y:S01]  /*6400*/  LOP3.LUT R22, R22, UR16, RZ, 0xc0, !PT ;  /* 0x0000001016167c12 */ /* 0x000fe2000f8ec0ff */
[----:B-1----:R-:W-:Y:S01]  /*6410*/  IMAD.MOV R24, RZ, RZ, -R24 ;  /* 0x000000ffff187224 */ /* 0x002fe200078e0a18 */
[----:B------:R-:W-:Y:S01]  /*6420*/  SHF.R.U64 R5, R4, UR4, R5 ;  /* 0x0000000404057c19 */ /* 0x000fe20008001205 */
[----:B------:R-:W-:Y:S01]  /*6430*/  ULDC UR4, c[0x0][0x638] ;  /* 0x00018e0000047ab9 */ /* 0x000fe20000000800 */
[----:B------:R-:W-:Y:S01]  /*6440*/  LOP3.LUT R19, R19, UR15, RZ, 0xc0, !PT ;  /* 0x0000000f13137c12 */ /* 0x000fe2000f8ec0ff */
[----:B---3--:R-:W-:Y:S01]  /*6450*/  @P4 IMAD R18, R21, R24, R6 ;  /* 0x0000001815124224 */ /* 0x008fe200078e0206 */
[----:B------:R-:W-:Y:S01]  /*6460*/  ULDC UR5, c[0x0][0x610] ;  /* 0x0001840000057ab9 */ /* 0x000fe20000000800 */
[----:B------:R-:W-:Y:S02]  /*6470*/  IMAD.MOV R11, RZ, RZ, -R5 ;  /* 0x000000ffff0b7224 */ /* 0x000fe400078e0a05 */
[----:B------:R-:W-:-:S02]  /*6480*/  IMAD R5, R5, UR17, R22 ;  /* 0x0000001105057c24 */ /* 0x000fc4000f8e0216 */
[----:B------:R-:W-:Y:S01]  /*6490*/  IMAD R20, R11, UR4, R20 ;  /* 0x000000040b147c24 */ /* 0x000fe2000f8e0214 */
[----:B------:R-:W-:Y:S01]  /*64a0*/  ULDC UR4, c[0x0][0x600] ;  /* 0x0001800000047ab9 */ /* 0x000fe20000000800 */
[----:B------:R-:W-:Y:S02]  /*64b0*/  IMAD R18, R5, UR5, R18 ;  /* 0x0000000505127c24 */ /* 0x000fe4000f8e0212 */
[----:B------:R-:W-:Y:S02]  /*64c0*/  IMAD R5, R20, UR4, R19 ;  /* 0x0000000414057c24 */ /* 0x000fe4000f8e0213 */
[----:B------:R-:W-:-:S03]  /*64d0*/  IMAD.MOV.U32 R10, RZ, RZ, 0x1 ;  /* 0x00000001ff0a7424 */ /* 0x000fc600078e00ff */
[----:B------:R-:W-:Y:S02]  /*64e0*/  SEL R4, R5, R18, !P4 ;  /* 0x0000001205047207 */ /* 0x000fe40006000000 */
[----:B------:R-:W-:Y:S01]  /*64f0*/  SEL R6, R18, R5, !P4 ;  /* 0x0000000512067207 */ /* 0x000fe20006000000 */
[----:B------:R-:W-:-:S07]  /*6500*/  IMAD.MOV.U32 R5, RZ, RZ, R16 ;  /* 0x000000ffff057224 */ /* 0x000fce00078e0010 */
.L_x_119:
[----:B------:R-:W-:Y:S05]  /*6510*/  BSYNC B1 ;  /* 0x0000000000017941 */ /* 0x000fea0003800000 */
.L_x_118:
[----:B------:R-:W-:-:S13]  /*6520*/  LOP3.LUT P1, RZ, R10, 0xff, RZ, 0xc0, !PT ;  /* 0x000000ff0aff7812 */ /* 0x000fda000782c0ff */
[----:B------:R-:W-:Y:S05]  /*6530*/  @P1 BRA `(.L_x_122) ;  /* 0xfffffff400381947 */ /* 0x000fea000383ffff */
[----:B------:R-:W-:Y:S05]  /*6540*/  BSYNC B0 ;  /* 0x0000000000007941 */ /* 0x000fea0003800000 */
.L_x_110:
[----:B------:R-:W-:-:S03]  /*6550*/  UMOV UR4, 0xffffffff ;  /* 0xffffffff00047882 */ /* 0x000fc60000000000 */
[----:B------:R-:W-:Y:S05]  /*6560*/  BRA.DIV UR4, `(.L_x_123) ;  /* 0x0000000604707947 */ /* 0x000fea000b800000 */
[----:B------:R-:W-:-:S13]  /*6570*/  ELECT P0, URZ, PT ;  /* 0x00000000003f782f */ /* 0x000fda0003800000 */
.L_x_140:
[----:B------:R-:W-:Y:S04]  /*6580*/  BSSY B0, `(.L_x_124) ;  /* 0x0000034000007945 */ /* 0x000fe80003800000 */
[----:B------:R-:W-:Y:S05]  /*6590*/  @!P0 BRA `(.L_x_125) ;  /* 0x0000000000c88947 */ /* 0x000fea0003800000 */
[----:B------:R-:W-:-:S04]  /*65a0*/  LOP3.LUT R7, R7, 0x2, RZ, 0xfc, !PT ;  /* 0x0000000207077812 */ /* 0x000fc800078efcff */
[----:B------:R-:W-:-:S13]  /*65b0*/  ISETP.NE.AND P0, PT, R7, 0x3, PT ;  /* 0x000000030700780c */ /* 0x000fda0003f05270 */
[----:B------:R-:W-:Y:S05]  /*65c0*/  @!P0 BRA `(.L_x_126) ;  /* 0x0000000000048947 */ /* 0x000fea0003800000 */
[----:B------:R-:W-:Y:S01]  /*65d0*/  BPT.TRAP 0x1 ;  /* 0x000000040000795c */ /* 0x000fe20000300000 */
.L_x_126:
[----:B------:R-:W0:Y:S01]  /*65e0*/  S2R R3, SR_CgaCtaId ;  /* 0x0000000000037919 */ /* 0x000e220000008800 */
[----:B------:R-:W-:Y:S02]  /*65f0*/  MOV R0, 0x400 ;  /* 0x0000040000007802 */ /* 0x000fe40000000f00 */
[----:B------:R-:W-:Y:S02]  /*6600*/  SHF.L.U32 R2, R12, 0x1f, RZ ;  /* 0x0000001f0c027819 */ /* 0x000fe400000006ff */
[----:B0-----:R-:W-:-:S05]  /*6610*/  LEA R0, R3, R0, 0x18 ;  /* 0x0000000003007211 */ /* 0x001fca00078ec0ff */
[----:B------:R-:W-:-:S04]  /*6620*/  VIADD R0, R0, 0x28 ;  /* 0x0000002800007836 */ /* 0x000fc80000000000 */
[C---:B------:R-:W-:Y:S02]  /*6630*/  IMAD R5, R13.reuse, 0x8, R0 ;  /* 0x000000080d057824 */ /* 0x040fe400078e0200 */
[----:B------:R-:W-:Y:S02]  /*6640*/  VIADD R13, R13, 0x1 ;  /* 0x000000010d0d7836 */ /* 0x000fe40000000000 */
[----:B------:R-:W0:Y:S03]  /*6650*/  SYNCS.PHASECHK.TRANS64.TRYWAIT P0, [R5+URZ], R2 ;  /* 0x00000002050075a7 */ /* 0x000e26000800017f */
[----:B------:R-:W-:-:S04]  /*6660*/  ISETP.NE.AND P1, PT, R13, 0x5, PT ;  /* 0x000000050d00780c */ /* 0x000fc80003f25270 */
[----:B------:R-:W-:Y:S02]  /*6670*/  SEL R3, RZ, 0x1, P1 ;  /* 0x00000001ff037807 */ /* 0x000fe40000800000 */
[----:B------:R-:W-:Y:S02]  /*6680*/  SEL R13, R13, RZ, P1 ;  /* 0x000000ff0d0d7207 */ /* 0x000fe40000800000 */
[----:B------:R-:W-:-:S03]  /*6690*/  LOP3.LUT R12, R12, R3, RZ, 0x3c, !PT ;  /* 0x000000030c0c7212 */ /* 0x000fc600078e3cff */
[----:B------:R-:W-:Y:S01]  /*66a0*/  IMAD R7, R13, 0x8, R0 ;  /* 0x000000080d077824 */ /* 0x000fe200078e0200 */
[----:B------:R-:W-:Y:S01]  /*66b0*/  SHF.L.U32 R4, R12, 0x1f, RZ ;  /* 0x0000001f0c047819 */ /* 0x000fe200000006ff */
[----:B0-----:R-:W-:Y:S06]  /*66c0*/  @!P0 BRA `(.L_x_127) ;  /* 0x00000004003c8947 */ /* 0x001fec0003800000 */
.L_x_141:
[----:B------:R-:W1:Y:S01]  /*66d0*/  SYNCS.PHASECHK.TRANS64.TRYWAIT P0, [R7+URZ], R4 ;  /* 0x00000004070075a7 */ /* 0x000e62000800017f */
[----:B0-----:R-:W-:-:S05]  /*66e0*/  VIADD R2, R13, 0x1 ;  /* 0x000000010d027836 */ /* 0x001fca0000000000 */
[----:B------:R-:W-:-:S04]  /*66f0*/  ISETP.NE.AND P1, PT, R2, 0x5, PT ;  /* 0x000000050200780c */ /* 0x000fc80003f25270 */
[----:B------:R-:W-:Y:S02]  /*6700*/  SEL R3, RZ, 0x1, P1 ;  /* 0x00000001ff037807 */ /* 0x000fe40000800000 */
[----:B------:R-:W-:Y:S02]  /*6710*/  SEL R9, R2, RZ, P1 ;  /* 0x000000ff02097207 */ /* 0x000fe40000800000 */
[----:B------:R-:W-:-:S03]  /*6720*/  LOP3.LUT R12, R12, R3, RZ, 0x3c, !PT ;  /* 0x000000030c0c7212 */ /* 0x000fc600078e3cff */
[----:B------:R-:W-:Y:S01]  /*6730*/  IMAD R8, R9, 0x8, R0 ;  /* 0x0000000809087824 */ /* 0x000fe200078e0200 */
[----:B------:R-:W-:Y:S01]  /*6740*/  SHF.L.U32 R5, R12, 0x1f, RZ ;  /* 0x0000001f0c057819 */ /* 0x000fe200000006ff */
[----:B-1----:R-:W-:Y:S06]  /*6750*/  @!P0 BRA `(.L_x_128) ;  /* 0x00000004002c8947 */ /* 0x002fec0003800000 */
.L_x_142:
[----:B------:R-:W1:Y:S01]  /*6760*/  SYNCS.PHASECHK.TRANS64.TRYWAIT P0, [R8+URZ], R5 ;  /* 0x00000005080075a7 */ /* 0x000e62000800017f */
[----:B------:R-:W-:-:S05]  /*6770*/  VIADD R2, R9, 0x1 ;  /* 0x0000000109027836 */ /* 0x000fca0000000000 */
[----:B------:R-:W-:-:S04]  /*6780*/  ISETP.NE.AND P1, PT, R2, 0x5, PT ;  /* 0x000000050200780c */ /* 0x000fc80003f25270 */
[----:B------:R-:W-:Y:S02]  /*6790*/  SEL R3, RZ, 0x1, P1 ;  /* 0x00000001ff037807 */ /* 0x000fe40000800000 */
[----:B0-----:R-:W-:Y:S02]  /*67a0*/  SEL R7, R2, RZ, P1 ;  /* 0x000000ff02077207 */ /* 0x001fe40000800000 */
[----:B------:R-:W-:-:S03]  /*67b0*/  LOP3.LUT R9, R12, R3, RZ, 0x3c, !PT ;  /* 0x000000030c097212 */ /* 0x000fc600078e3cff */
[----:B------:R-:W-:Y:S01]  /*67c0*/  IMAD R11, R7, 0x8, R0 ;  /* 0x00000008070b7824 */ /* 0x000fe200078e0200 */
[----:B------:R-:W-:Y:S01]  /*67d0*/  SHF.L.U32 R6, R9, 0x1f, RZ ;  /* 0x0000001f09067819 */ /* 0x000fe200000006ff */
[----:B-1----:R-:W-:Y:S06]  /*67e0*/  @!P0 BRA `(.L_x_129) ;  /* 0x00000004001c8947 */ /* 0x002fec0003800000 */
.L_x_143:
[----:B------:R-:W1:Y:S01]  /*67f0*/  SYNCS.PHASECHK.TRANS64.TRYWAIT P0, [R11+URZ], R6 ;  /* 0x000000060b0075a7 */ /* 0x000e62000800017f */
[----:B------:R-:W-:-:S05]  /*6800*/  VIADD R2, R7, 0x1 ;  /* 0x0000000107027836 */ /* 0x000fca0000000000 */
[----:B------:R-:W-:-:S04]  /*6810*/  ISETP.NE.AND P1, PT, R2, 0x5, PT ;  /* 0x000000050200780c */ /* 0x000fc80003f25270 */
[----:B------:R-:W-:Y:S02]  /*6820*/  SEL R4, RZ, 0x1, P1 ;  /* 0x00000001ff047807 */ /* 0x000fe40000800000 */
[----:B------:R-:W-:Y:S02]  /*6830*/  SEL R3, R2, RZ, P1 ;  /* 0x000000ff02037207 */ /* 0x000fe40000800000 */
[----:B------:R-:W-:Y:S01]  /*6840*/  LOP3.LUT R4, R9, R4, RZ, 0x3c, !PT ;  /* 0x0000000409047212 */ /* 0x000fe200078e3cff */
[----:B-1----:R-:W-:Y:S06]  /*6850*/  @!P0 BRA `(.L_x_130) ;  /* 0x0000000400148947 */ /* 0x002fec0003800000 */
.L_x_144:
[----:B------:R-:W-:Y:S01]  /*6860*/  IMAD R3, R3, 0x8, R0 ;  /* 0x0000000803037824 */ /* 0x000fe200078e0200 */
[----:B------:R-:W-:-:S07]  /*6870*/  SHF.L.U32 R0, R4, 0x1f, RZ ;  /* 0x0000001f04007819 */ /* 0x000fce00000006ff */
.L_x_131:
[----:B--2---:R2:W3:Y:S02]  /*6880*/  SYNCS.PHASECHK.TRANS64.TRYWAIT P0, [R3+URZ], R0 ;  /* 0x00000000030075a7 */ /* 0x0044e4000800017f */
[----:B---3--:R-:W-:Y:S05]  /*6890*/  @!P0 NANOSLEEP.SYNCS 0x989680 ;  /* 0x009896800000895d */ /* 0x008fea0003900000 */
[----:B------:R-:W3:Y:S02]  /*68a0*/  @!P0 SYNCS.PHASECHK.TRANS64 P0, [R3+URZ], R0 ;  /* 0x00000000030085a7 */ /* 0x000ee4000800007f */
[----:B---3--:R-:W-:Y:S05]  /*68b0*/  @!P0 BRA `(.L_x_131) ;  /* 0xfffffffc00f08947 */ /* 0x008fea000383ffff */
.L_x_125:
[----:B------:R-:W-:Y:S05]  /*68c0*/  BSYNC B0 ;  /* 0x0000000000007941 */ /* 0x000fea0003800000 */
.L_x_124:
[----:B------:R-:W-:Y:S05]  /*68d0*/  EXIT ;  /* 0x000000000000794d */ /* 0x000fea0003800000 */
.L_x_19:
[----:B0-----:R-:W-:-:S04]  /*68e0*/  IMAD.U32 R15, RZ, RZ, UR11 ;  /* 0x0000000bff0f7e24 */ /* 0x001fc8000f8e00ff */
[----:B------:R0:W1:Y:S03]  /*68f0*/  SYNCS.PHASECHK.TRANS64.TRYWAIT P1, [R15+URZ+-0x8], R14 ;  /* 0xfffff80e0f0075a7 */ /* 0x000066000802017f */
[----:B-1----:R-:W-:Y:S05]  /*6900*/  @!P1 NANOSLEEP.SYNCS 0x989680 ;  /* 0x009896800000995d */ /* 0x002fea0003900000 */
[----:B------:R-:W1:Y:S02]  /*6910*/  @!P1 SYNCS.PHASECHK.TRANS64 P1, [R15+URZ+-0x8], R14 ;  /* 0xfffff80e0f0095a7 */ /* 0x000e64000802007f */
[----:B-1----:R-:W-:Y:S05]  /*6920*/  @!P1 BRA `(.L_x_19) ;  /* 0xfffffffc00ec9947 */ /* 0x002fea000383ffff */
[----:B------:R-:W-:Y:S05]  /*6930*/  BRA `(.L_x_132) ;  /* 0xffffffac005c7947 */ /* 0x000fea000383ffff */
.L_x_24:
[----:B-1----:R-:W-:-:S04]  /*6940*/  IMAD.U32 R15, RZ, RZ, UR6 ;  /* 0x00000006ff0f7e24 */ /* 0x002fc8000f8e00ff */
[----:B------:R1:W3:Y:S03]  /*6950*/  SYNCS.PHASECHK.TRANS64.TRYWAIT P1, [R15+URZ], R14 ;  /* 0x0000000e0f0075a7 */ /* 0x0002e6000802017f */
[----:B---3--:R-:W-:Y:S05]  /*6960*/  @!P1 NANOSLEEP.SYNCS 0x989680 ;  /* 0x009896800000995d */ /* 0x008fea0003900000 */
[----:B------:R-:W3:Y:S02]  /*6970*/  @!P1 SYNCS.PHASECHK.TRANS64 P1, [R15+URZ], R14 ;  /* 0x0000000e0f0095a7 */ /* 0x000ee4000802007f */
[----:B---3--:R-:W-:Y:S05]  /*6980*/  @!P1 BRA `(.L_x_24) ;  /* 0xfffffffc00ec9947 */ /* 0x008fea000383ffff */
[----:B------:R-:W-:Y:S05]  /*6990*/  BRA `(.L_x_23) ;  /* 0xffffffb000087947 */ /* 0x000fea000383ffff */
.L_x_30:
[----:B-1----:R-:W-:-:S04]  /*69a0*/  IMAD.U32 R19, RZ, RZ, UR16 ;  /* 0x00000010ff137e24 */ /* 0x002fc8000f8e00ff */
[----:B------:R1:W3:Y:S03]  /*69b0*/  SYNCS.PHASECHK.TRANS64.TRYWAIT P1, [R19+URZ], R18 ;  /* 0x00000012130075a7 */ /* 0x0002e6000802017f */
[----:B---3--:R-:W-:Y:S05]  /*69c0*/  @!P1 NANOSLEEP.SYNCS 0x989680 ;  /* 0x009896800000995d */ /* 0x008fea0003900000 */
[----:B------:R-:W3:Y:S02]  /*69d0*/  @!P1 SYNCS.PHASECHK.TRANS64 P1, [R19+URZ], R18 ;  /* 0x00000012130095a7 */ /* 0x000ee4000802007f */
[----:B---3--:R-:W-:Y:S05]  /*69e0*/  @!P1 BRA `(.L_x_30) ;  /* 0xfffffffc00ec9947 */ /* 0x008fea000383ffff */
[----:B------:R-:W-:Y:S05]  /*69f0*/  BRA `(.L_x_29) ;  /* 0xffffffb400907947 */ /* 0x000fea000383ffff */
.L_x_38:
[----:B01----:R-:W-:-:S04]  /*6a00*/  IMAD.U32 R15, RZ, RZ, UR11 ;  /* 0x0000000bff0f7e24 */ /* 0x003fc8000f8e00ff */
[----:B------:R0:W1:Y:S03]  /*6a10*/  SYNCS.PHASECHK.TRANS64.TRYWAIT P1, [R15+URZ+0x8], R14 ;  /* 0x0000080e0f0075a7 */ /* 0x000066000802017f */
[----:B-1----:R-:W-:Y:S05]  /*6a20*/  @!P1 NANOSLEEP.SYNCS 0x989680 ;  /* 0x009896800000995d */ /* 0x002fea0003900000 */
[----:B------:R-:W1:Y:S02]  /*6a30*/  @!P1 SYNCS.PHASECHK.TRANS64 P1, [R15+URZ+0x8], R14 ;  /* 0x0000080e0f0095a7 */ /* 0x000e64000802007f */
[----:B-1----:R-:W-:Y:S05]  /*6a40*/  @!P1 BRA `(.L_x_38) ;  /* 0xfffffffc00ec9947 */ /* 0x002fea000383ffff */
[----:B------:R-:W-:Y:S05]  /*6a50*/  BRA `(.L_x_133) ;  /* 0xffffffc000047947 */ /* 0x000fea000383ffff */
.L_x_111:
[----:B------:R-:W-:Y:S01]  /*6a60*/  BSSY B1, `(.L_x_134) ;  /* 0x0000006000017945 */ /* 0x000fe20003800000 */
[----:B------:R-:W-:-:S07]  /*6a70*/  IMAD.MOV.U32 R10, RZ, RZ, -0x1 ;  /* 0xffffffffff0a7424 */ /* 0x000fce00078e00ff */
[----:B------:R-:W-:Y:S05]  /*6a80*/  WARPSYNC.COLLECTIVE R10, `(.L_x_135) ;  /* 0x000000000a0c7348 */ /* 0x000fea0003c00000 */
[----:B------:R-:W-:Y:S02]  /*6a90*/  ELECT P1, UR62, PT ;  /* 0x00000000003e782f */ /* 0x000fe40003820000 */
[----:B------:R-:W-:Y:S01]  /*6aa0*/  MOV R10, UR62 ;  /* 0x0000003e000a7c02 */ /* 0x000fe20008000f00 */
[----:B------:R-:W-:Y:S10]  /*6ab0*/  ENDCOLLECTIVE ;  /* 0x000000000000791b */ /* 0x000ff40003800000 */
.L_x_135:
[----:B------:R-:W-:Y:S05]  /*6ac0*/  BSYNC B1 ;  /* 0x0000000000017941 */ /* 0x000fea0003800000 */
.L_x_134:
[----:B------:R-:W-:Y:S05]  /*6ad0*/  BRA `(.L_x_136) ;  /* 0xffffffec00dc7947 */ /* 0x000fea000383ffff */
.L_x_114:
[----:B0-----:R0:W1:Y:S02]  /*6ae0*/  SYNCS.PHASECHK.TRANS64.TRYWAIT P1, [R19+URZ+0x28], R10 ;  /* 0x0000280a130075a7 */ /* 0x001064000802017f */
[----:B-1----:R-:W-:Y:S05]  /*6af0*/  @!P1 NANOSLEEP.SYNCS 0x989680 ;  /* 0x009896800000995d */ /* 0x002fea0003900000 */
[----:B------:R-:W1:Y:S02]  /*6b00*/  @!P1 SYNCS.PHASECHK.TRANS64 P1, [R19+URZ+0x28], R10 ;  /* 0x0000280a130095a7 */ /* 0x000e64000802007f */
[----:B-1----:R-:W-:Y:S05]  /*6b10*/  @!P1 BRA `(.L_x_114) ;  /* 0xfffffffc00f09947 */ /* 0x002fea000383ffff */
[----:B------:R-:W-:Y:S05]  /*6b20*/  BRA `(.L_x_137) ;  /* 0xfffffff000187947 */ /* 0x000fea000383ffff */
.L_x_123:
[----:B------:R-:W-:Y:S01]  /*6b30*/  BSSY B0, `(.L_x_138) ;  /* 0x0000006000007945 */ /* 0x000fe20003800000 */
[----:B------:R-:W-:-:S07]  /*6b40*/  IMAD.MOV.U32 R10, RZ, RZ, -0x1 ;  /* 0xffffffffff0a7424 */ /* 0x000fce00078e00ff */
[----:B------:R-:W-:Y:S05]  /*6b50*/  WARPSYNC.COLLECTIVE R10, `(.L_x_139) ;  /* 0x000000000a0c7348 */ /* 0x000fea0003c00000 */
[----:B------:R-:W-:Y:S02]  /*6b60*/  ELECT P1, UR62, PT ;  /* 0x00000000003e782f */ /* 0x000fe40003820000 */
[----:B------:R-:W-:Y:S01]  /*6b70*/  MOV R10, UR62 ;  /* 0x0000003e000a7c02 */ /* 0x000fe20008000f00 */
[----:B------:R-:W-:Y:S10]  /*6b80*/  ENDCOLLECTIVE ;  /* 0x000000000000791b */ /* 0x000ff40003800000 */
.L_x_139:
[----:B------:R-:W-:Y:S05]  /*6b90*/  BSYNC B0 ;  /* 0x0000000000007941 */ /* 0x000fea0003800000 */
.L_x_138:
[----:B------:R-:W-:Y:S01]  /*6ba0*/  PLOP3.LUT P0, PT, P1, PT, PT, 0x80, 0x0 ;  /* 0x000000000000781c */ /* 0x000fe20000f0f070 */
[----:B------:R-:W-:-:S12]  /*6bb0*/  BRA `(.L_x_140) ;  /* 0xfffffff800707947 */ /* 0x000fd8000383ffff */
.L_x_127:
[----:B0-----:R0:W1:Y:S02]  /*6bc0*/  SYNCS.PHASECHK.TRANS64.TRYWAIT P0, [R5+URZ], R2 ;  /* 0x00000002050075a7 */ /* 0x001064000800017f */
[----:B-1----:R-:W-:Y:S05]  /*6bd0*/  @!P0 NANOSLEEP.SYNCS 0x989680 ;  /* 0x009896800000895d */ /* 0x002fea0003900000 */
[----:B------:R-:W1:Y:S02]  /*6be0*/  @!P0 SYNCS.PHASECHK.TRANS64 P0, [R5+URZ], R2 ;  /* 0x00000002050085a7 */ /* 0x000e64000800007f */
[----:B-1----:R-:W-:Y:S05]  /*6bf0*/  @!P0 BRA `(.L_x_127) ;  /* 0xfffffffc00f08947 */ /* 0x002fea000383ffff */
[----:B------:R-:W-:Y:S05]  /*6c00*/  BRA `(.L_x_141) ;  /* 0xfffffff800b07947 */ /* 0x000fea000383ffff */
.L_x_128:
[----:B0-----:R0:W1:Y:S02]  /*6c10*/  SYNCS.PHASECHK.TRANS64.TRYWAIT P0, [R7+URZ], R4 ;  /* 0x00000004070075a7 */ /* 0x001064000800017f */
[----:B-1----:R-:W-:Y:S05]  /*6c20*/  @!P0 NANOSLEEP.SYNCS 0x989680 ;  /* 0x009896800000895d */ /* 0x002fea0003900000 */
[----:B------:R-:W1:Y:S02]  /*6c30*/  @!P0 SYNCS.PHASECHK.TRANS64 P0, [R7+URZ], R4 ;  /* 0x00000004070085a7 */ /* 0x000e64000800007f */
[----:B-1----:R-:W-:Y:S05]  /*6c40*/  @!P0 BRA `(.L_x_128) ;  /* 0xfffffffc00f08947 */ /* 0x002fea000383ffff */
[----:B------:R-:W-:Y:S05]  /*6c50*/  BRA `(.L_x_142) ;  /* 0xfffffff800c07947 */ /* 0x000fea000383ffff */
.L_x_129:
[----:B0-----:R0:W1:Y:S02]  /*6c60*/  SYNCS.PHASECHK.TRANS64.TRYWAIT P0, [R8+URZ], R5 ;  /* 0x00000005080075a7 */ /* 0x001064000800017f */
[----:B-1----:R-:W-:Y:S05]  /*6c70*/  @!P0 NANOSLEEP.SYNCS 0x989680 ;  /* 0x009896800000895d */ /* 0x002fea0003900000 */
[----:B------:R-:W1:Y:S02]  /*6c80*/  @!P0 SYNCS.PHASECHK.TRANS64 P0, [R8+URZ], R5 ;  /* 0x00000005080085a7 */ /* 0x000e64000800007f */
[----:B-1----:R-:W-:Y:S05]  /*6c90*/  @!P0 BRA `(.L_x_129) ;  /* 0xfffffffc00f08947 */ /* 0x002fea000383ffff */
[----:B------:R-:W-:Y:S05]  /*6ca0*/  BRA `(.L_x_143) ;  /* 0xfffffff800d07947 */ /* 0x000fea000383ffff */
.L_x_130:
[----:B-1----:R1:W2:Y:S02]  /*6cb0*/  SYNCS.PHASECHK.TRANS64.TRYWAIT P0, [R11+URZ], R6 ;  /* 0x000000060b0075a7 */ /* 0x0022a4000800017f */
[----:B--2---:R-:W-:Y:S05]  /*6cc0*/  @!P0 NANOSLEEP.SYNCS 0x989680 ;  /* 0x009896800000895d */ /* 0x004fea0003900000 */
[----:B------:R-:W2:Y:S02]  /*6cd0*/  @!P0 SYNCS.PHASECHK.TRANS64 P0, [R11+URZ], R6 ;  /* 0x000000060b0085a7 */ /* 0x000ea4000800007f */
[----:B--2---:R-:W-:Y:S05]  /*6ce0*/  @!P0 BRA `(.L_x_130) ;  /* 0xfffffffc00f08947 */ /* 0x004fea000383ffff */
[----:B------:R-:W-:Y:S05]  /*6cf0*/  BRA `(.L_x_144) ;  /* 0xfffffff800d87947 */ /* 0x000fea000383ffff */
.L_x_145:
[----:B------:R-:W-:-:S00]  /*6d00*/  BRA `(.L_x_145) ;  /* 0xfffffffc00fc7947 */ /* 0x000fc0000383ffff */
[----:B------:R-:W-:-:S00]  /*6d10*/  NOP ;  /* 0x0000000000007918 */ /* 0x000fc00000000000 */
        /* <DEDUP_REMOVED lines=14> */
.L_x_146:


//--------------------- .nv.shared._ZN7cutlass13device_kernelINS_4gemm6kernel13GemmUniversalIN4cute5tupleIJiiiiEEENS1_10collective13CollectiveMmaINS1_37MainloopSm90TmaGmmaWarpSpecializedFP8ILi5ENS5_IJNS4_1CILi1EEENSA_ILi2EEESB_EEENS1_32KernelTmaWarpSpecializedPingpongEEENS5_IJNSA_ILi64EEESG_NSA_ILi128EEEEEENS_12float_e4m3_tENS5_IJlSB_lEEESJ_SK_NS4_8TiledMMAINS4_8MMA_AtomIJNS4_4SM904GMMA30MMA_64x64x32_F32E4M3E4M3_SS_TNILNSO_7ScaleInE1ELSQ_1EEEEEENS4_6LayoutINS5_IJSB_SB_SB_EEENS5_IJNSA_ILi0EEESV_SV_EEEEENS5_IJNS4_10UnderscoreESY_SY_EEEEENS4_23SM90_TMA_LOAD_MULTICASTENS4_14ComposedLayoutINS4_7SwizzleILi3ELi4ELi3EEENS4_18smem_ptr_flag_bitsILi8EEENST_INS5_IJNSA_ILi8EEESH_EEENS5_IJSH_SB_EEEEEEEvNS4_8identityENS4_13SM90_TMA_LOADES1B_vS1C_EENS_8epilogue10collective6detail29Sm90TmaWarpSpecializedAdapterINS1G_15DefaultEpilogueISJ_SK_SK_NS1F_6thread17LinearCombinationISJ_Li1EffLNS1K_9ScaleType4KindE0ELNS_15FloatRoundStyleE2ESJ_EENS1_15EpilogueDefaultEEEEEvvEEEEvNT_6ParamsE --------------------------
	.section	.nv.shared._ZN7cutlass13device_kernelINS_4gemm6kernel13GemmUniversalIN4cute5tupleIJiiiiEEENS1_10collective13CollectiveMmaINS1_37MainloopSm90TmaGmmaWarpSpecializedFP8ILi5ENS5_IJNS4_1CILi1EEENSA_ILi2EEESB_EEENS1_32KernelTmaWarpSpecializedPingpongEEENS5_IJNSA_ILi64EEESG_NSA_ILi128EEEEEENS_12float_e4m3_tENS5_IJlSB_lEEESJ_SK_NS4_8TiledMMAINS4_8MMA_AtomIJNS4_4SM904GMMA30MMA_64x64x32_F32E4M3E4M3_SS_TNILNSO_7ScaleInE1ELSQ_1EEEEEENS4_6LayoutINS5_IJSB_SB_SB_EEENS5_IJNSA_ILi0EEESV_SV_EEEEENS5_IJNS4_10UnderscoreESY_SY_EEEEENS4_23SM90_TMA_LOAD_MULTICASTENS4_14ComposedLayoutINS4_7SwizzleILi3ELi4ELi3EEENS4_18smem_ptr_flag_bitsILi8EEENST_INS5_IJNSA_ILi8EEESH_EEENS5_IJSH_SB_EEEEEEEvNS4_8identityENS4_13SM90_TMA_LOADES1B_vS1C_EENS_8epilogue10collective6detail29Sm90TmaWarpSpecializedAdapterINS1G_15DefaultEpilogueISJ_SK_SK_NS1F_6thread17LinearCombinationISJ_Li1EffLNS1K_9ScaleType4KindE0ELNS_15FloatRoundStyleE2ESJ_EENS1_15EpilogueDefaultEEEEEvvEEEEvNT_6ParamsE,"aw",@nobits
	.sectionflags	@""
	.align	16
	.zero		1024


//--------------------- .nv.shared.reserved.0     --------------------------
	.section	.nv.shared.reserved.0,"aw",@nobits
	.weak		__nv_reservedSMEM_offset_0_alias
	.size		__nv_reservedSMEM_offset_0_alias, 0, 0
	.other		__nv_reservedSMEM_offset_0_alias,@"STO_CUDA_RESERVED_SHARED STV_DEFAULT"
__nv_reservedSMEM_offset_0_alias:
	.zero		0


//--------------------- .nv.global                --------------------------
	.section	.nv.global,"aw",@nobits
.nv.global:
	.type		_ZN39_INTERNAL_2167c390_4_k_cu_0a567a7a_32714cute1_E,@object
	.size		_ZN39_INTERNAL_2167c390_4_k_cu_0a567a7a_32714cute1_E,(_ZN39_INTERNAL_2167c390_4_k_cu_0a567a7a_32714cuda3std3__45__cpo6cbeginE - _ZN39_INTERNAL_2167c390_4_k_cu_0a567a7a_32714cute1_E)
_ZN39_INTERNAL_2167c390_4_k_cu_0a567a7a_32714cute1_E:
	.zero		1
	.type		_ZN39_INTERNAL_2167c390_4_k_cu_0a567a7a_32714cuda3std3__45__cpo6cbeginE,@object
	.size		_ZN39_INTERNAL_2167c390_4_k_cu_0a567a7a_32714cuda3std3__45__cpo6cbeginE,(_ZN39_INTERNAL_2167c390_4_k_cu_0a567a7a_32714cuda3std3__48in_placeE - _ZN39_INTERNAL_2167c390_4_k_cu_0a567a7a_32714cuda3std3__45__cpo6cbeginE)
_ZN39_INTERNAL_2167c390_4_k_cu_0a567a7a_32714cuda3std3__45__cpo6cbeginE:
	.zero		1
	.type		_ZN39_INTERNAL_2167c390_4_k_cu_0a567a7a_32714cuda3std3__48in_placeE,@object
	.size		_ZN39_INTERNAL_2167c390_4_k_cu_0a567a7a_32714cuda3std3__48in_placeE,(_ZN39_INTERNAL_2167c390_4_k_cu_0a567a7a_32714cuda3std6ranges3__45__cpo9iter_moveE - _ZN39_INTERNAL_2167c390_4_k_cu_0a567a7a_32714cuda3std3__48in_placeE)
_ZN39_INTERNAL_2167c390_4_k_cu_0a567a7a_32714cuda3std3__48in_placeE:
	.zero		1
	.type		_ZN39_INTERNAL_2167c390_4_k_cu_0a567a7a_32714cuda3std6ranges3__45__cpo9iter_moveE,@object
	.size		_ZN39_INTERNAL_2167c390_4_k_cu_0a567a7a_32714cuda3std6ranges3__45__cpo9iter_moveE,(_ZN39_INTERNAL_2167c390_4_k_cu_0a567a7a_32714cuda3std3__45__cpo5beginE - _ZN39_INTERNAL_2167c390_4_k_cu_0a567a7a_32714cuda3std6ranges3__45__cpo9iter_moveE)
_ZN39_INTERNAL_2167c390_4_k_cu_0a567a7a_32714cuda3std6ranges3__45__cpo9iter_moveE:
	.zero		1
	.type		_ZN39_INTERNAL_2167c390_4_k_cu_0a567a7a_32714cuda3std3__45__cpo5beginE,@object
	.size		_ZN39_INTERNAL_2167c390_4_k_cu_0a567a7a_32714cuda3std3__45__cpo5beginE,(_ZN39_INTERNAL_2167c390_4_k_cu_0a567a7a_32714cuda3std3__441_GLOBAL__N__2167c390_4_k_cu_0a567a7a_32716ignoreE - _ZN39_INTERNAL_2167c390_4_k_cu_0a567a7a_32714cuda3std3__45__cpo5beginE)
_ZN39_INTERNAL_2167c390_4_k_cu_0a567a7a_32714cuda3std3__45__cpo5beginE:
	.zero		1
	.type		_ZN39_INTERNAL_2167c390_4_k_cu_0a567a7a_32714cuda3std3__441_GLOBAL__N__2167c390_4_k_cu_0a567a7a_32716ignoreE,@object
	.size		_ZN39_INTERNAL_2167c390_4_k_cu_0a567a7a_32714cuda3std3__441_GLOBAL__N__2167c390_4_k_cu_0a567a7a_32716ignoreE,(_ZN39_INTERNAL_2167c390_4_k_cu_0a567a7a_32714cute7productE - _ZN39_INTERNAL_2167c390_4_k_cu_0a567a7a_32714cuda3std3__441_GLOBAL__N__2167c390_4_k_cu_0a567a7a_32716ignoreE)
_ZN39_INTERNAL_2167c390_4_k_cu_0a567a7a_32714cuda3std3__441_GLOBAL__N__2167c390_4_k_cu_0a567a7a_32716ignoreE:
	.zero		1
	.type		_ZN39_INTERNAL_2167c390_4_k_cu_0a567a7a_32714cute7productE,@object
	.size		_ZN39_INTERNAL_2167c390_4_k_cu_0a567a7a_32714cute7productE,(_ZN39_INTERNAL_2167c390_4_k_cu_0a567a7a_32714cuda3std3__45__cpo3endE - _ZN39_INTERNAL_2167c390_4_k_cu_0a567a7a_32714cute7productE)
_ZN39_INTERNAL_2167c390_4_k_cu_0a567a7a_32714cute7productE:
	.zero		1
	.type		_ZN39_INTERNAL_2167c390_4_k_cu_0a567a7a_32714cuda3std3__45__cpo3endE,@object
	.size		_ZN39_INTERNAL_2167c390_4_k_cu_0a567a7a_32714cuda3std3__45__cpo3endE,(_ZN39_INTERNAL_2167c390_4_k_cu_0a567a7a_32714cuda3std3__419piecewise_constructE - _ZN39_INTERNAL_2167c390_4_k_cu_0a567a7a_32714cuda3std3__45__cpo3endE)
_ZN39_INTERNAL_2167c390_4_k_cu_0a567a7a_32714cuda3std3__45__cpo3endE:
	.zero		1
	.type		_ZN39_INTERNAL_2167c390_4_k_cu_0a567a7a_32714cuda3std3__419piecewise_constructE,@object
	.size		_ZN39_INTERNAL_2167c390_4_k_cu_0a567a7a_32714cuda3std3__419piecewise_constructE,(_ZN39_INTERNAL_2167c390_4_k_cu_0a567a7a_32714cuda3std3__45__cpo4cendE - _ZN39_INTERNAL_2167c390_4_k_cu_0a567a7a_32714cuda3std3__419piecewise_constructE)
_ZN39_INTERNAL_2167c390_4_k_cu_0a567a7a_32714cuda3std3__419piecewise_constructE:
	.zero		1
	.type		_ZN39_INTERNAL_2167c390_4_k_cu_0a567a7a_32714cuda3std3__45__cpo4cendE,@object
	.size		_ZN39_INTERNAL_2167c390_4_k_cu_0a567a7a_32714cuda3std3__45__cpo4cendE,(_ZN39_INTERNAL_2167c390_4_k_cu_0a567a7a_32714cuda3std6ranges3__45__cpo4swapE - _ZN39_INTERNAL_2167c390_4_k_cu_0a567a7a_32714cuda3std3__45__cpo4cendE)
_ZN39_INTERNAL_2167c390_4_k_cu_0a567a7a_32714cuda3std3__45__cpo4cendE:
	.zero		1
	.type		_ZN39_INTERNAL_2167c390_4_k_cu_0a567a7a_32714cuda3std6ranges3__45__cpo4swapE,@object
	.size		_ZN39_INTERNAL_2167c390_4_k_cu_0a567a7a_32714cuda3std6ranges3__45__cpo4swapE,(.L_7 - _ZN39_INTERNAL_2167c390_4_k_cu_0a567a7a_32714cuda3std6ranges3__45__cpo4swapE)
_ZN39_INTERNAL_2167c390_4_k_cu_0a567a7a_32714cuda3std6ranges3__45__cpo4swapE:
	.zero		1
.L_7:


//--------------------- .nv.constant0._ZN7cutlass13device_kernelINS_4gemm6kernel13GemmUniversalIN4cute5tupleIJiiiiEEENS1_10collective13CollectiveMmaINS1_37MainloopSm90TmaGmmaWarpSpecializedFP8ILi5ENS5_IJNS4_1CILi1EEENSA_ILi2EEESB_EEENS1_32KernelTmaWarpSpecializedPingpongEEENS5_IJNSA_ILi64EEESG_NSA_ILi128EEEEEENS_12float_e4m3_tENS5_IJlSB_lEEESJ_SK_NS4_8TiledMMAINS4_8MMA_AtomIJNS4_4SM904GMMA30MMA_64x64x32_F32E4M3E4M3_SS_TNILNSO_7ScaleInE1ELSQ_1EEEEEENS4_6LayoutINS5_IJSB_SB_SB_EEENS5_IJNSA_ILi0EEESV_SV_EEEEENS5_IJNS4_10UnderscoreESY_SY_EEEEENS4_23SM90_TMA_LOAD_MULTICASTENS4_14ComposedLayoutINS4_7SwizzleILi3ELi4ELi3EEENS4_18smem_ptr_flag_bitsILi8EEENST_INS5_IJNSA_ILi8EEESH_EEENS5_IJSH_SB_EEEEEEEvNS4_8identityENS4_13SM90_TMA_LOADES1B_vS1C_EENS_8epilogue10collective6detail29Sm90TmaWarpSpecializedAdapterINS1G_15DefaultEpilogueISJ_SK_SK_NS1F_6thread17LinearCombinationISJ_Li1EffLNS1K_9ScaleType4KindE0ELNS_15FloatRoundStyleE2ESJ_EENS1_15EpilogueDefaultEEEEEvvEEEEvNT_6ParamsE --------------------------
	.section	.nv.constant0._ZN7cutlass13device_kernelINS_4gemm6kernel13GemmUniversalIN4cute5tupleIJiiiiEEENS1_10collective13CollectiveMmaINS1_37MainloopSm90TmaGmmaWarpSpecializedFP8ILi5ENS5_IJNS4_1CILi1EEENSA_ILi2EEESB_EEENS1_32KernelTmaWarpSpecializedPingpongEEENS5_IJNSA_ILi64EEESG_NSA_ILi128EEEEEENS_12float_e4m3_tENS5_IJlSB_lEEESJ_SK_NS4_8TiledMMAINS4_8MMA_AtomIJNS4_4SM904GMMA30MMA_64x64x32_F32E4M3E4M3_SS_TNILNSO_7ScaleInE1ELSQ_1EEEEEENS4_6LayoutINS5_IJSB_SB_SB_EEENS5_IJNSA_ILi0EEESV_SV_EEEEENS5_IJNS4_10UnderscoreESY_SY_EEEEENS4_23SM90_TMA_LOAD_MULTICASTENS4_14ComposedLayoutINS4_7SwizzleILi3ELi4ELi3EEENS4_18smem_ptr_flag_bitsILi8EEENST_INS5_IJNSA_ILi8EEESH_EEENS5_IJSH_SB_EEEEEEEvNS4_8identityENS4_13SM90_TMA_LOADES1B_vS1C_EENS_8epilogue10collective6detail29Sm90TmaWarpSpecializedAdapterINS1G_15DefaultEpilogueISJ_SK_SK_NS1F_6thread17LinearCombinationISJ_Li1EffLNS1K_9ScaleType4KindE0ELNS_15FloatRoundStyleE2ESJ_EENS1_15EpilogueDefaultEEEEEvvEEEEvNT_6ParamsE,"a",@progbits
	.sectionflags	@""
	.align	4
.nv.constant0._ZN7cutlass13device_kernelINS_4gemm6kernel13GemmUniversalIN4cute5tupleIJiiiiEEENS1_10collective13CollectiveMmaINS1_37MainloopSm90TmaGmmaWarpSpecializedFP8ILi5ENS5_IJNS4_1CILi1EEENSA_ILi2EEESB_EEENS1_32KernelTmaWarpSpecializedPingpongEEENS5_IJNSA_ILi64EEESG_NSA_ILi128EEEEEENS_12float_e4m3_tENS5_IJlSB_lEEESJ_SK_NS4_8TiledMMAINS4_8MMA_AtomIJNS4_4SM904GMMA30MMA_64x64x32_F32E4M3E4M3_SS_TNILNSO_7ScaleInE1ELSQ_1EEEEEENS4_6LayoutINS5_IJSB_SB_SB_EEENS5_IJNSA_ILi0EEESV_SV_EEEEENS5_IJNS4_10UnderscoreESY_SY_EEEEENS4_23SM90_TMA_LOAD_MULTICASTENS4_14ComposedLayoutINS4_7SwizzleILi3ELi4ELi3EEENS4_18smem_ptr_flag_bitsILi8EEENST_INS5_IJNSA_ILi8EEESH_EEENS5_IJSH_SB_EEEEEEEvNS4_8identityENS4_13SM90_TMA_LOADES1B_vS1C_EENS_8epilogue10collective6detail29Sm90TmaWarpSpecializedAdapterINS1G_15DefaultEpilogueISJ_SK_SK_NS1F_6thread17LinearCombinationISJ_Li1EffLNS1K_9ScaleType4KindE0ELNS_15FloatRoundStyleE2ESJ_EENS1_15EpilogueDefaultEEEEEvvEEEEvNT_6ParamsE:
	.zero		1664


//--------------------- SYMBOLS --------------------------

	.type		.nv.reservedSmem.offset0,@object
	.size		.nv.reservedSmem.offset0,0x4
